//
// Generated by NVIDIA NVVM Compiler
//
// Compiler Build ID: CL-36424714
// Cuda compilation tools, release 13.0, V13.0.88
// Based on NVVM 20.0.0
//

.version 9.0
.target sm_100
.address_size 64

	// .globl	_Z10softmax_v0PKfPfj

.visible .entry _Z10softmax_v0PKfPfj(
	.param .u64 .ptr .align 1 _Z10softmax_v0PKfPfj_param_0,
	.param .u64 .ptr .align 1 _Z10softmax_v0PKfPfj_param_1,
	.param .u32 _Z10softmax_v0PKfPfj_param_2
)
{
	.reg .pred 	%p<47>;
	.reg .b32 	%r<76>;
	.reg .b32 	%f<304>;
	.reg .b64 	%rd<32>;

	ld.param.u64 	%rd12, [_Z10softmax_v0PKfPfj_param_0];
	ld.param.u64 	%rd11, [_Z10softmax_v0PKfPfj_param_1];
	ld.param.u32 	%r28, [_Z10softmax_v0PKfPfj_param_2];
	cvta.to.global.u64 	%rd1, %rd12;
	mov.u32 	%r29, %tid.x;
	mov.u32 	%r30, %ntid.x;
	mov.u32 	%r31, %ctaid.x;
	mad.lo.s32 	%r1, %r30, %r31, %r29;
	setp.ge.u32 	%p1, %r1, %r28;
	@%p1 bra 	$L__BB0_25;
	mul.wide.u32 	%rd13, %r1, 4;
	add.s64 	%rd14, %rd1, %rd13;
	ld.global.f32 	%f1, [%rd14];
	and.b32  	%r2, %r28, 15;
	setp.lt.u32 	%p2, %r28, 16;
	mov.b32 	%r69, 0;
	mov.f32 	%f295, %f1;
	@%p2 bra 	$L__BB0_4;
	and.b32  	%r69, %r28, -16;
	neg.s32 	%r67, %r69;
	add.s64 	%rd29, %rd1, 32;
	mov.f32 	%f295, %f1;
$L__BB0_3:
	.pragma "nounroll";
	ld.global.f32 	%f28, [%rd29+-32];
	setp.lt.f32 	%p3, %f295, %f28;
	selp.f32 	%f29, %f28, %f295, %p3;
	ld.global.f32 	%f30, [%rd29+-28];
	setp.lt.f32 	%p4, %f29, %f30;
	selp.f32 	%f31, %f30, %f29, %p4;
	ld.global.f32 	%f32, [%rd29+-24];
	setp.lt.f32 	%p5, %f31, %f32;
	selp.f32 	%f33, %f32, %f31, %p5;
	ld.global.f32 	%f34, [%rd29+-20];
	setp.lt.f32 	%p6, %f33, %f34;
	selp.f32 	%f35, %f34, %f33, %p6;
	ld.global.f32 	%f36, [%rd29+-16];
	setp.lt.f32 	%p7, %f35, %f36;
	selp.f32 	%f37, %f36, %f35, %p7;
	ld.global.f32 	%f38, [%rd29+-12];
	setp.lt.f32 	%p8, %f37, %f38;
	selp.f32 	%f39, %f38, %f37, %p8;
	ld.global.f32 	%f40, [%rd29+-8];
	setp.lt.f32 	%p9, %f39, %f40;
	selp.f32 	%f41, %f40, %f39, %p9;
	ld.global.f32 	%f42, [%rd29+-4];
	setp.lt.f32 	%p10, %f41, %f42;
	selp.f32 	%f43, %f42, %f41, %p10;
	ld.global.f32 	%f44, [%rd29];
	setp.lt.f32 	%p11, %f43, %f44;
	selp.f32 	%f45, %f44, %f43, %p11;
	ld.global.f32 	%f46, [%rd29+4];
	setp.lt.f32 	%p12, %f45, %f46;
	selp.f32 	%f47, %f46, %f45, %p12;
	ld.global.f32 	%f48, [%rd29+8];
	setp.lt.f32 	%p13, %f47, %f48;
	selp.f32 	%f49, %f48, %f47, %p13;
	ld.global.f32 	%f50, [%rd29+12];
	setp.lt.f32 	%p14, %f49, %f50;
	selp.f32 	%f51, %f50, %f49, %p14;
	ld.global.f32 	%f52, [%rd29+16];
	setp.lt.f32 	%p15, %f51, %f52;
	selp.f32 	%f53, %f52, %f51, %p15;
	ld.global.f32 	%f54, [%rd29+20];
	setp.lt.f32 	%p16, %f53, %f54;
	selp.f32 	%f55, %f54, %f53, %p16;
	ld.global.f32 	%f56, [%rd29+24];
	setp.lt.f32 	%p17, %f55, %f56;
	selp.f32 	%f57, %f56, %f55, %p17;
	ld.global.f32 	%f58, [%rd29+28];
	setp.lt.f32 	%p18, %f57, %f58;
	selp.f32 	%f295, %f58, %f57, %p18;
	add.s32 	%r67, %r67, 16;
	add.s64 	%rd29, %rd29, 64;
	setp.ne.s32 	%p19, %r67, 0;
	@%p19 bra 	$L__BB0_3;
$L__BB0_4:
	setp.eq.s32 	%p20, %r2, 0;
	@%p20 bra 	$L__BB0_13;
	and.b32  	%r8, %r28, 7;
	setp.lt.u32 	%p21, %r2, 8;
	@%p21 bra 	$L__BB0_7;
	mul.wide.u32 	%rd15, %r69, 4;
	add.s64 	%rd16, %rd1, %rd15;
	ld.global.f32 	%f60, [%rd16];
	setp.lt.f32 	%p22, %f295, %f60;
	selp.f32 	%f61, %f60, %f295, %p22;
	ld.global.f32 	%f62, [%rd16+4];
	setp.lt.f32 	%p23, %f61, %f62;
	selp.f32 	%f63, %f62, %f61, %p23;
	ld.global.f32 	%f64, [%rd16+8];
	setp.lt.f32 	%p24, %f63, %f64;
	selp.f32 	%f65, %f64, %f63, %p24;
	ld.global.f32 	%f66, [%rd16+12];
	setp.lt.f32 	%p25, %f65, %f66;
	selp.f32 	%f67, %f66, %f65, %p25;
	ld.global.f32 	%f68, [%rd16+16];
	setp.lt.f32 	%p26, %f67, %f68;
	selp.f32 	%f69, %f68, %f67, %p26;
	ld.global.f32 	%f70, [%rd16+20];
	setp.lt.f32 	%p27, %f69, %f70;
	selp.f32 	%f71, %f70, %f69, %p27;
	ld.global.f32 	%f72, [%rd16+24];
	setp.lt.f32 	%p28, %f71, %f72;
	selp.f32 	%f73, %f72, %f71, %p28;
	ld.global.f32 	%f74, [%rd16+28];
	setp.lt.f32 	%p29, %f73, %f74;
	selp.f32 	%f295, %f74, %f73, %p29;
	add.s32 	%r69, %r69, 8;
$L__BB0_7:
	setp.eq.s32 	%p30, %r8, 0;
	@%p30 bra 	$L__BB0_13;
	and.b32  	%r11, %r28, 3;
	setp.lt.u32 	%p31, %r8, 4;
	@%p31 bra 	$L__BB0_10;
	mul.wide.u32 	%rd17, %r69, 4;
	add.s64 	%rd18, %rd1, %rd17;
	ld.global.f32 	%f76, [%rd18];
	setp.lt.f32 	%p32, %f295, %f76;
	selp.f32 	%f77, %f76, %f295, %p32;
	ld.global.f32 	%f78, [%rd18+4];
	setp.lt.f32 	%p33, %f77, %f78;
	selp.f32 	%f79, %f78, %f77, %p33;
	ld.global.f32 	%f80, [%rd18+8];
	setp.lt.f32 	%p34, %f79, %f80;
	selp.f32 	%f81, %f80, %f79, %p34;
	ld.global.f32 	%f82, [%rd18+12];
	setp.lt.f32 	%p35, %f81, %f82;
	selp.f32 	%f295, %f82, %f81, %p35;
	add.s32 	%r69, %r69, 4;
$L__BB0_10:
	setp.eq.s32 	%p36, %r11, 0;
	@%p36 bra 	$L__BB0_13;
	mul.wide.u32 	%rd19, %r69, 4;
	add.s64 	%rd30, %rd1, %rd19;
	neg.s32 	%r71, %r11;
$L__BB0_12:
	.pragma "nounroll";
	ld.global.f32 	%f83, [%rd30];
	setp.lt.f32 	%p37, %f295, %f83;
	selp.f32 	%f295, %f83, %f295, %p37;
	add.s64 	%rd30, %rd30, 4;
	add.s32 	%r71, %r71, 1;
	setp.ne.s32 	%p38, %r71, 0;
	@%p38 bra 	$L__BB0_12;
$L__BB0_13:
	and.b32  	%r17, %r28, 7;
	setp.lt.u32 	%p39, %r28, 8;
	mov.f32 	%f303, 0f00000000;
	mov.b32 	%r74, 0;
	@%p39 bra 	$L__BB0_16;
	and.b32  	%r74, %r28, -8;
	neg.s32 	%r72, %r74;
	add.s64 	%rd31, %rd1, 16;
	mov.f32 	%f303, 0f00000000;
$L__BB0_15:
	.pragma "nounroll";
	ld.global.f32 	%f87, [%rd31+-16];
	sub.f32 	%f88, %f87, %f295;
	fma.rn.f32 	%f89, %f88, 0f3BBB989D, 0f3F000000;
	cvt.sat.f32.f32 	%f90, %f89;
	mov.f32 	%f91, 0f4B400001;
	mov.f32 	%f92, 0f437C0000;
	fma.rm.f32 	%f93, %f90, %f92, %f91;
	add.f32 	%f94, %f93, 0fCB40007F;
	neg.f32 	%f95, %f94;
	fma.rn.f32 	%f96, %f88, 0f3FB8AA3B, %f95;
	fma.rn.f32 	%f97, %f88, 0f32A57060, %f96;
	mov.b32 	%r34, %f93;
	shl.b32 	%r35, %r34, 23;
	mov.b32 	%f98, %r35;
	ex2.approx.ftz.f32 	%f99, %f97;
	fma.rn.f32 	%f100, %f99, %f98, %f303;
	ld.global.f32 	%f101, [%rd31+-12];
	sub.f32 	%f102, %f101, %f295;
	fma.rn.f32 	%f103, %f102, 0f3BBB989D, 0f3F000000;
	cvt.sat.f32.f32 	%f104, %f103;
	fma.rm.f32 	%f105, %f104, %f92, %f91;
	add.f32 	%f106, %f105, 0fCB40007F;
	neg.f32 	%f107, %f106;
	fma.rn.f32 	%f108, %f102, 0f3FB8AA3B, %f107;
	fma.rn.f32 	%f109, %f102, 0f32A57060, %f108;
	mov.b32 	%r36, %f105;
	shl.b32 	%r37, %r36, 23;
	mov.b32 	%f110, %r37;
	ex2.approx.ftz.f32 	%f111, %f109;
	fma.rn.f32 	%f112, %f111, %f110, %f100;
	ld.global.f32 	%f113, [%rd31+-8];
	sub.f32 	%f114, %f113, %f295;
	fma.rn.f32 	%f115, %f114, 0f3BBB989D, 0f3F000000;
	cvt.sat.f32.f32 	%f116, %f115;
	fma.rm.f32 	%f117, %f116, %f92, %f91;
	add.f32 	%f118, %f117, 0fCB40007F;
	neg.f32 	%f119, %f118;
	fma.rn.f32 	%f120, %f114, 0f3FB8AA3B, %f119;
	fma.rn.f32 	%f121, %f114, 0f32A57060, %f120;
	mov.b32 	%r38, %f117;
	shl.b32 	%r39, %r38, 23;
	mov.b32 	%f122, %r39;
	ex2.approx.ftz.f32 	%f123, %f121;
	fma.rn.f32 	%f124, %f123, %f122, %f112;
	ld.global.f32 	%f125, [%rd31+-4];
	sub.f32 	%f126, %f125, %f295;
	fma.rn.f32 	%f127, %f126, 0f3BBB989D, 0f3F000000;
	cvt.sat.f32.f32 	%f128, %f127;
	fma.rm.f32 	%f129, %f128, %f92, %f91;
	add.f32 	%f130, %f129, 0fCB40007F;
	neg.f32 	%f131, %f130;
	fma.rn.f32 	%f132, %f126, 0f3FB8AA3B, %f131;
	fma.rn.f32 	%f133, %f126, 0f32A57060, %f132;
	mov.b32 	%r40, %f129;
	shl.b32 	%r41, %r40, 23;
	mov.b32 	%f134, %r41;
	ex2.approx.ftz.f32 	%f135, %f133;
	fma.rn.f32 	%f136, %f135, %f134, %f124;
	ld.global.f32 	%f137, [%rd31];
	sub.f32 	%f138, %f137, %f295;
	fma.rn.f32 	%f139, %f138, 0f3BBB989D, 0f3F000000;
	cvt.sat.f32.f32 	%f140, %f139;
	fma.rm.f32 	%f141, %f140, %f92, %f91;
	add.f32 	%f142, %f141, 0fCB40007F;
	neg.f32 	%f143, %f142;
	fma.rn.f32 	%f144, %f138, 0f3FB8AA3B, %f143;
	fma.rn.f32 	%f145, %f138, 0f32A57060, %f144;
	mov.b32 	%r42, %f141;
	shl.b32 	%r43, %r42, 23;
	mov.b32 	%f146, %r43;
	ex2.approx.ftz.f32 	%f147, %f145;
	fma.rn.f32 	%f148, %f147, %f146, %f136;
	ld.global.f32 	%f149, [%rd31+4];
	sub.f32 	%f150, %f149, %f295;
	fma.rn.f32 	%f151, %f150, 0f3BBB989D, 0f3F000000;
	cvt.sat.f32.f32 	%f152, %f151;
	fma.rm.f32 	%f153, %f152, %f92, %f91;
	add.f32 	%f154, %f153, 0fCB40007F;
	neg.f32 	%f155, %f154;
	fma.rn.f32 	%f156, %f150, 0f3FB8AA3B, %f155;
	fma.rn.f32 	%f157, %f150, 0f32A57060, %f156;
	mov.b32 	%r44, %f153;
	shl.b32 	%r45, %r44, 23;
	mov.b32 	%f158, %r45;
	ex2.approx.ftz.f32 	%f159, %f157;
	fma.rn.f32 	%f160, %f159, %f158, %f148;
	ld.global.f32 	%f161, [%rd31+8];
	sub.f32 	%f162, %f161, %f295;
	fma.rn.f32 	%f163, %f162, 0f3BBB989D, 0f3F000000;
	cvt.sat.f32.f32 	%f164, %f163;
	fma.rm.f32 	%f165, %f164, %f92, %f91;
	add.f32 	%f166, %f165, 0fCB40007F;
	neg.f32 	%f167, %f166;
	fma.rn.f32 	%f168, %f162, 0f3FB8AA3B, %f167;
	fma.rn.f32 	%f169, %f162, 0f32A57060, %f168;
	mov.b32 	%r46, %f165;
	shl.b32 	%r47, %r46, 23;
	mov.b32 	%f170, %r47;
	ex2.approx.ftz.f32 	%f171, %f169;
	fma.rn.f32 	%f172, %f171, %f170, %f160;
	ld.global.f32 	%f173, [%rd31+12];
	sub.f32 	%f174, %f173, %f295;
	fma.rn.f32 	%f175, %f174, 0f3BBB989D, 0f3F000000;
	cvt.sat.f32.f32 	%f176, %f175;
	fma.rm.f32 	%f177, %f176, %f92, %f91;
	add.f32 	%f178, %f177, 0fCB40007F;
	neg.f32 	%f179, %f178;
	fma.rn.f32 	%f180, %f174, 0f3FB8AA3B, %f179;
	fma.rn.f32 	%f181, %f174, 0f32A57060, %f180;
	mov.b32 	%r48, %f177;
	shl.b32 	%r49, %r48, 23;
	mov.b32 	%f182, %r49;
	ex2.approx.ftz.f32 	%f183, %f181;
	fma.rn.f32 	%f303, %f183, %f182, %f172;
	add.s32 	%r72, %r72, 8;
	add.s64 	%rd31, %rd31, 32;
	setp.ne.s32 	%p40, %r72, 0;
	@%p40 bra 	$L__BB0_15;
$L__BB0_16:
	setp.eq.s32 	%p41, %r17, 0;
	@%p41 bra 	$L__BB0_24;
	and.b32  	%r23, %r28, 3;
	setp.lt.u32 	%p42, %r17, 4;
	@%p42 bra 	$L__BB0_19;
	mul.wide.u32 	%rd20, %r74, 4;
	add.s64 	%rd21, %rd1, %rd20;
	ld.global.f32 	%f185, [%rd21];
	sub.f32 	%f186, %f185, %f295;
	fma.rn.f32 	%f187, %f186, 0f3BBB989D, 0f3F000000;
	cvt.sat.f32.f32 	%f188, %f187;
	mov.f32 	%f189, 0f4B400001;
	mov.f32 	%f190, 0f437C0000;
	fma.rm.f32 	%f191, %f188, %f190, %f189;
	add.f32 	%f192, %f191, 0fCB40007F;
	neg.f32 	%f193, %f192;
	fma.rn.f32 	%f194, %f186, 0f3FB8AA3B, %f193;
	fma.rn.f32 	%f195, %f186, 0f32A57060, %f194;
	mov.b32 	%r50, %f191;
	shl.b32 	%r51, %r50, 23;
	mov.b32 	%f196, %r51;
	ex2.approx.ftz.f32 	%f197, %f195;
	fma.rn.f32 	%f198, %f197, %f196, %f303;
	ld.global.f32 	%f199, [%rd21+4];
	sub.f32 	%f200, %f199, %f295;
	fma.rn.f32 	%f201, %f200, 0f3BBB989D, 0f3F000000;
	cvt.sat.f32.f32 	%f202, %f201;
	fma.rm.f32 	%f203, %f202, %f190, %f189;
	add.f32 	%f204, %f203, 0fCB40007F;
	neg.f32 	%f205, %f204;
	fma.rn.f32 	%f206, %f200, 0f3FB8AA3B, %f205;
	fma.rn.f32 	%f207, %f200, 0f32A57060, %f206;
	mov.b32 	%r52, %f203;
	shl.b32 	%r53, %r52, 23;
	mov.b32 	%f208, %r53;
	ex2.approx.ftz.f32 	%f209, %f207;
	fma.rn.f32 	%f210, %f209, %f208, %f198;
	ld.global.f32 	%f211, [%rd21+8];
	sub.f32 	%f212, %f211, %f295;
	fma.rn.f32 	%f213, %f212, 0f3BBB989D, 0f3F000000;
	cvt.sat.f32.f32 	%f214, %f213;
	fma.rm.f32 	%f215, %f214, %f190, %f189;
	add.f32 	%f216, %f215, 0fCB40007F;
	neg.f32 	%f217, %f216;
	fma.rn.f32 	%f218, %f212, 0f3FB8AA3B, %f217;
	fma.rn.f32 	%f219, %f212, 0f32A57060, %f218;
	mov.b32 	%r54, %f215;
	shl.b32 	%r55, %r54, 23;
	mov.b32 	%f220, %r55;
	ex2.approx.ftz.f32 	%f221, %f219;
	fma.rn.f32 	%f222, %f221, %f220, %f210;
	ld.global.f32 	%f223, [%rd21+12];
	sub.f32 	%f224, %f223, %f295;
	fma.rn.f32 	%f225, %f224, 0f3BBB989D, 0f3F000000;
	cvt.sat.f32.f32 	%f226, %f225;
	fma.rm.f32 	%f227, %f226, %f190, %f189;
	add.f32 	%f228, %f227, 0fCB40007F;
	neg.f32 	%f229, %f228;
	fma.rn.f32 	%f230, %f224, 0f3FB8AA3B, %f229;
	fma.rn.f32 	%f231, %f224, 0f32A57060, %f230;
	mov.b32 	%r56, %f227;
	shl.b32 	%r57, %r56, 23;
	mov.b32 	%f232, %r57;
	ex2.approx.ftz.f32 	%f233, %f231;
	fma.rn.f32 	%f303, %f233, %f232, %f222;
	add.s32 	%r74, %r74, 4;
$L__BB0_19:
	setp.eq.s32 	%p43, %r23, 0;
	@%p43 bra 	$L__BB0_24;
	setp.eq.s32 	%p44, %r23, 1;
	@%p44 bra 	$L__BB0_22;
	mul.wide.u32 	%rd22, %r74, 4;
	add.s64 	%rd23, %rd1, %rd22;
	ld.global.f32 	%f235, [%rd23];
	sub.f32 	%f236, %f235, %f295;
	fma.rn.f32 	%f237, %f236, 0f3BBB989D, 0f3F000000;
	cvt.sat.f32.f32 	%f238, %f237;
	mov.f32 	%f239, 0f4B400001;
	mov.f32 	%f240, 0f437C0000;
	fma.rm.f32 	%f241, %f238, %f240, %f239;
	add.f32 	%f242, %f241, 0fCB40007F;
	neg.f32 	%f243, %f242;
	fma.rn.f32 	%f244, %f236, 0f3FB8AA3B, %f243;
	fma.rn.f32 	%f245, %f236, 0f32A57060, %f244;
	mov.b32 	%r58, %f241;
	shl.b32 	%r59, %r58, 23;
	mov.b32 	%f246, %r59;
	ex2.approx.ftz.f32 	%f247, %f245;
	fma.rn.f32 	%f248, %f247, %f246, %f303;
	ld.global.f32 	%f249, [%rd23+4];
	sub.f32 	%f250, %f249, %f295;
	fma.rn.f32 	%f251, %f250, 0f3BBB989D, 0f3F000000;
	cvt.sat.f32.f32 	%f252, %f251;
	fma.rm.f32 	%f253, %f252, %f240, %f239;
	add.f32 	%f254, %f253, 0fCB40007F;
	neg.f32 	%f255, %f254;
	fma.rn.f32 	%f256, %f250, 0f3FB8AA3B, %f255;
	fma.rn.f32 	%f257, %f250, 0f32A57060, %f256;
	mov.b32 	%r60, %f253;
	shl.b32 	%r61, %r60, 23;
	mov.b32 	%f258, %r61;
	ex2.approx.ftz.f32 	%f259, %f257;
	fma.rn.f32 	%f303, %f259, %f258, %f248;
	add.s32 	%r74, %r74, 2;
$L__BB0_22:
	and.b32  	%r62, %r28, 1;
	setp.eq.b32 	%p45, %r62, 1;
	not.pred 	%p46, %p45;
	@%p46 bra 	$L__BB0_24;
	mul.wide.u32 	%rd24, %r74, 4;
	add.s64 	%rd25, %rd1, %rd24;
	ld.global.f32 	%f260, [%rd25];
	sub.f32 	%f261, %f260, %f295;
	fma.rn.f32 	%f262, %f261, 0f3BBB989D, 0f3F000000;
	cvt.sat.f32.f32 	%f263, %f262;
	mov.f32 	%f264, 0f4B400001;
	mov.f32 	%f265, 0f437C0000;
	fma.rm.f32 	%f266, %f263, %f265, %f264;
	add.f32 	%f267, %f266, 0fCB40007F;
	neg.f32 	%f268, %f267;
	fma.rn.f32 	%f269, %f261, 0f3FB8AA3B, %f268;
	fma.rn.f32 	%f270, %f261, 0f32A57060, %f269;
	mov.b32 	%r63, %f266;
	shl.b32 	%r64, %r63, 23;
	mov.b32 	%f271, %r64;
	ex2.approx.ftz.f32 	%f272, %f270;
	fma.rn.f32 	%f303, %f272, %f271, %f303;
$L__BB0_24:
	sub.f32 	%f273, %f1, %f295;
	fma.rn.f32 	%f274, %f273, 0f3BBB989D, 0f3F000000;
	cvt.sat.f32.f32 	%f275, %f274;
	mov.f32 	%f276, 0f4B400001;
	mov.f32 	%f277, 0f437C0000;
	fma.rm.f32 	%f278, %f275, %f277, %f276;
	add.f32 	%f279, %f278, 0fCB40007F;
	neg.f32 	%f280, %f279;
	fma.rn.f32 	%f281, %f273, 0f3FB8AA3B, %f280;
	fma.rn.f32 	%f282, %f273, 0f32A57060, %f281;
	mov.b32 	%r65, %f278;
	shl.b32 	%r66, %r65, 23;
	mov.b32 	%f283, %r66;
	ex2.approx.ftz.f32 	%f284, %f282;
	mul.f32 	%f285, %f284, %f283;
	div.rn.f32 	%f286, %f285, %f303;
	cvta.to.global.u64 	%rd26, %rd11;
	add.s64 	%rd28, %rd26, %rd13;
	st.global.f32 	[%rd28], %f286;
$L__BB0_25:
	ret;

}


// ===== COMPILED SASS (sm_100) =====

	.target	sm_100

	.elftype	@"ET_EXEC"


//--------------------- .note.nv.tkinfo           --------------------------
	.section	.note.nv.tkinfo,"",@"SHT_NOTE"
	.sectionflags	@"SHF_NOTE_NV_TKINFO"
	.tkinfo
        /*0018*/ 	.word	0x00000002
        /*0030*/ 	.string	""
        /*0030*/ 	.string	"ptxas"
        /*0030*/ 	.string	"Cuda compilation tools, release 13.0, V13.0.88"
        /*0030*/ 	.string	"Build cuda_13.0.r13.0/compiler.36424714_0"
        /*0030*/ 	.string	"-arch sm_100 -m 64 "



//--------------------- .note.nv.cuinfo           --------------------------
	.section	.note.nv.cuinfo,"",@"SHT_NOTE"
	.sectionflags	@"SHF_NOTE_NV_CUINFO"
        /*0018*/ 	.short	0x0002
        /*001a*/ 	.short	0x0064
        /*001c*/ 	.short	0x0082
	.zero		2


//--------------------- .nv.info                  --------------------------
	.section	.nv.info,"",@"SHT_CUDA_INFO"
	.align	4


	//----- nvinfo : EIATTR_REGCOUNT
	.align		4
        /*0000*/ 	.byte	0x04, 0x2f
        /*0002*/ 	.short	(.L_1 - .L_0)
	.align		4
.L_0:
        /*0004*/ 	.word	index@(_Z10softmax_v0PKfPfj)
        /*0008*/ 	.word	0x0000001f


	//----- nvinfo : EIATTR_FRAME_SIZE
	.align		4
.L_1:
        /*000c*/ 	.byte	0x04, 0x11
        /*000e*/ 	.short	(.L_3 - .L_2)
	.align		4
.L_2:
        /*0010*/ 	.word	index@($__internal_0_$__cuda_sm3x_div_rn_noftz_f32_slowpath)
        /*0014*/ 	.word	0x00000000


	//----- nvinfo : EIATTR_FRAME_SIZE
	.align		4
.L_3:
        /*0018*/ 	.byte	0x04, 0x11
        /*001a*/ 	.short	(.L_5 - .L_4)
	.align		4
.L_4:
        /*001c*/ 	.word	index@(_Z10softmax_v0PKfPfj)
        /*0020*/ 	.word	0x00000000


	//----- nvinfo : EIATTR_MIN_STACK_SIZE
	.align		4
.L_5:
        /*0024*/ 	.byte	0x04, 0x12
        /*0026*/ 	.short	(.L_7 - .L_6)
	.align		4
.L_6:
        /*0028*/ 	.word	index@(_Z10softmax_v0PKfPfj)
        /*002c*/ 	.word	0x00000000
.L_7:


//--------------------- .nv.compat                --------------------------
	.section	.nv.compat,"",@"SHT_CUDA_COMPAT_INFO"
	.align	4
        /*0000*/ 	.byte	0x02, 0x09, 0x00, 0x00, 0x02, 0x02, 0x01, 0x00, 0x02, 0x05, 0x05, 0x00, 0x03, 0x07, 0x01, 0x01
        /*0010*/ 	.byte	0x02, 0x03, 0x00, 0x00, 0x02, 0x06, 0x01, 0x00, 0x04, 0x0b, 0x08, 0x00, 0x01, 0x00, 0x00, 0x00
        /*0020*/ 	.byte	0x00, 0x00, 0x00, 0x00


//--------------------- .nv.info._Z10softmax_v0PKfPfj --------------------------
	.section	.nv.info._Z10softmax_v0PKfPfj,"",@"SHT_CUDA_INFO"
	.sectionflags	@""
	.align	4


	//----- nvinfo : EIATTR_CUDA_API_VERSION
	.align		4
        /*0000*/ 	.byte	0x04, 0x37
        /*0002*/ 	.short	(.L_9 - .L_8)
.L_8:
        /*0004*/ 	.word	0x00000082


	//----- nvinfo : EIATTR_KPARAM_INFO
	.align		4
.L_9:
        /*0008*/ 	.byte	0x04, 0x17
        /*000a*/ 	.short	(.L_11 - .L_10)
.L_10:
        /*000c*/ 	.word	0x00000000
        /*0010*/ 	.short	0x0002
        /*0012*/ 	.short	0x0010
        /*0014*/ 	.byte	0x00, 0xf0, 0x11, 0x00


	//----- nvinfo : EIATTR_KPARAM_INFO
	.align		4
.L_11:
        /*0018*/ 	.byte	0x04, 0x17
        /*001a*/ 	.short	(.L_13 - .L_12)
.L_12:
        /*001c*/ 	.word	0x00000000
        /*0020*/ 	.short	0x0001
        /*0022*/ 	.short	0x0008
        /*0024*/ 	.byte	0x00, 0xf5, 0x21, 0x00


	//----- nvinfo : EIATTR_KPARAM_INFO
	.align		4
.L_13:
        /*0028*/ 	.byte	0x04, 0x17
        /*002a*/ 	.short	(.L_15 - .L_14)
.L_14:
        /*002c*/ 	.word	0x00000000
        /*0030*/ 	.short	0x0000
        /*0032*/ 	.short	0x0000
        /*0034*/ 	.byte	0x00, 0xf5, 0x21, 0x00


	//----- nvinfo : EIATTR_SPARSE_MMA_MASK
	.align		4
.L_15:
        /*0038*/ 	.byte	0x03, 0x50
        /*003a*/ 	.short	0x0000


	//----- nvinfo : EIATTR_MAXREG_COUNT
	.align		4
        /*003c*/ 	.byte	0x03, 0x1b
        /*003e*/ 	.short	0x00ff


	//----- nvinfo : EIATTR_MERCURY_ISA_VERSION
	.align		4
        /*0040*/ 	.byte	0x03, 0x5f
        /*0042*/ 	.short	0x0101


	//----- nvinfo : EIATTR_VRC_CTA_INIT_COUNT
	.align		4
        /*0044*/ 	.byte	0x02, 0x4a
	.zero		1
	.zero		1


	//----- nvinfo : EIATTR_EXIT_INSTR_OFFSETS
	.align		4
        /*0048*/ 	.byte	0x04, 0x1c
        /*004a*/ 	.short	(.L_17 - .L_16)


	//   ....[0]....
.L_16:
        /*004c*/ 	.word	0x00000070


	//   ....[1]....
        /*0050*/ 	.word	0x000016f0


	//----- nvinfo : EIATTR_CRS_STACK_SIZE
	.align		4
.L_17:
        /*0054*/ 	.byte	0x04, 0x1e
        /*0056*/ 	.short	(.L_19 - .L_18)
.L_18:
        /*0058*/ 	.word	0x00000000


	//----- nvinfo : EIATTR_CBANK_PARAM_SIZE
	.align		4
.L_19:
        /*005c*/ 	.byte	0x03, 0x19
        /*005e*/ 	.short	0x0014


	//----- nvinfo : EIATTR_PARAM_CBANK
	.align		4
        /*0060*/ 	.byte	0x04, 0x0a
        /*0062*/ 	.short	(.L_21 - .L_20)
	.align		4
.L_20:
        /*0064*/ 	.word	index@(.nv.constant0._Z10softmax_v0PKfPfj)
        /*0068*/ 	.short	0x0380
        /*006a*/ 	.short	0x0014


	//----- nvinfo : EIATTR_SW_WAR
	.align		4
.L_21:
        /*006c*/ 	.byte	0x04, 0x36
        /*006e*/ 	.short	(.L_23 - .L_22)
.L_22:
        /*0070*/ 	.word	0x00000008
.L_23:


//--------------------- .nv.callgraph             --------------------------
	.section	.nv.callgraph,"",@"SHT_CUDA_CALLGRAPH"
	.align	4
	.sectionentsize	8
	.align		4
        /*0000*/ 	.word	0x00000000
	.align		4
        /*0004*/ 	.word	0xffffffff
	.align		4
        /*0008*/ 	.word	0x00000000
	.align		4
        /*000c*/ 	.word	0xfffffffe
	.align		4
        /*0010*/ 	.word	0x00000000
	.align		4
        /*0014*/ 	.word	0xfffffffd
	.align		4
        /*0018*/ 	.word	0x00000000
	.align		4
        /*001c*/ 	.word	0xfffffffc


//--------------------- .text._Z10softmax_v0PKfPfj --------------------------
	.section	.text._Z10softmax_v0PKfPfj,"ax",@progbits
	.align	128
        .global         _Z10softmax_v0PKfPfj
        .type           _Z10softmax_v0PKfPfj,@function
        .size           _Z10softmax_v0PKfPfj,(.L_x_25 - _Z10softmax_v0PKfPfj)
        .other          _Z10softmax_v0PKfPfj,@"STO_CUDA_ENTRY STV_DEFAULT"
_Z10softmax_v0PKfPfj:
.text._Z10softmax_v0PKfPfj:
[----:B------:R-:W-:Y:S01]  /*0000*/  LDC R1, c[0x0][0x37c] ;  /* 0x0000df00ff017b82 */ /* 0x000fe20000000800 */
[----:B------:R-:W0:Y:S01]  /*0010*/  S2R R7, SR_TID.X ;  /* 0x0000000000077919 */ /* 0x000e220000002100 */
[----:B------:R-:W0:Y:S01]  /*0020*/  LDCU UR4, c[0x0][0x360] ;  /* 0x00006c00ff0477ac */ /* 0x000e220008000800 */
[----:B------:R-:W0:Y:S01]  /*0030*/  S2R R0, SR_CTAID.X ;  /* 0x0000000000007919 */ /* 0x000e220000002500 */
[----:B------:R-:W1:Y:S01]  /*0040*/  LDCU UR6, c[0x0][0x390] ;  /* 0x00007200ff0677ac */ /* 0x000e620008000800 */
[----:B0-----:R-:W-:-:S05]  /*0050*/  IMAD R7, R0, UR4, R7 ;  /* 0x0000000400077c24 */ /* 0x001fca000f8e0207 */
[----:B-1----:R-:W-:-:S13]  /*0060*/  ISETP.GE.U32.AND P0, PT, R7, UR6, PT ;  /* 0x0000000607007c0c */ /* 0x002fda000bf06070 */
[----:B------:R-:W-:Y:S05]  /*0070*/  @P0 EXIT ;  /* 0x000000000000094d */ /* 0x000fea0003800000 */
[----:B------:R-:W0:Y:S01]  /*0080*/  LDC.64 R2, c[0x0][0x380] ;  /* 0x0000e000ff027b82 */ /* 0x000e220000000a00 */
[----:B------:R-:W1:Y:S01]  /*0090*/  LDCU.64 UR12, c[0x0][0x358] ;  /* 0x00006b00ff0c77ac */ /* 0x000e620008000a00 */
[----:B------:R-:W-:Y:S01]  /*00a0*/  UISETP.GE.U32.AND UP0, UPT, UR6, 0x10, UPT ;  /* 0x000000100600788c */ /* 0x000fe2000bf06070 */
[----:B------:R-:W-:Y:S01]  /*00b0*/  HFMA2 R11, -RZ, RZ, 0, 0 ;  /* 0x00000000ff0b7431 */ /* 0x000fe200000001ff */
[----:B------:R-:W-:Y:S01]  /*00c0*/  ULOP3.LUT UR7, UR6, 0xf, URZ, 0xc0, !UPT ;  /* 0x0000000f06077892 */ /* 0x000fe2000f8ec0ff */
[----:B------:R-:W2:Y:S01]  /*00d0*/  LDCU.64 UR8, c[0x0][0x380] ;  /* 0x00007000ff0877ac */ /* 0x000ea20008000a00 */
[----:B0-----:R-:W-:-:S05]  /*00e0*/  IMAD.WIDE.U32 R4, R7, 0x4, R2 ;  /* 0x0000000407047825 */ /* 0x001fca00078e0002 */
[----:B-1----:R-:W3:Y:S02]  /*00f0*/  LDG.E R0, desc[UR12][R4.64] ;  /* 0x0000000c04007981 */ /* 0x002ee4000c1e1900 */
[----:B---3--:R-:W-:Y:S01]  /*0100*/  MOV R9, R0 ;  /* 0x0000000000097202 */ /* 0x008fe20000000f00 */
[----:B--2---:R-:W-:Y:S06]  /*0110*/  BRA.U !UP0, `(.L_x_0) ;  /* 0x0000000508007547 */ /* 0x004fec000b800000 */
[----:B------:R-:W-:Y:S01]  /*0120*/  UMOV UR4, 0x20 ;  /* 0x0000002000047882 */ /* 0x000fe20000000000 */
[----:B------:R-:W-:Y:S01]  /*0130*/  UMOV UR5, 0x0 ;  /* 0x0000000000057882 */ /* 0x000fe20000000000 */
[----:B------:R-:W-:Y:S01]  /*0140*/  ULOP3.LUT UR10, UR6, 0xfffffff0, URZ, 0xc0, !UPT ;  /* 0xfffffff0060a7892 */ /* 0x000fe2000f8ec0ff */
[----:B------:R-:W-:Y:S01]  /*0150*/  MOV R9, R0 ;  /* 0x0000000000097202 */ /* 0x000fe20000000f00 */
[----:B------:R-:W-:-:S04]  /*0160*/  UIMAD.WIDE.U32 UR4, UR8, 0x1, UR4 ;  /* 0x00000001080478a5 */ /* 0x000fc8000f8e0004 */
[----:B------:R-:W-:Y:S01]  /*0170*/  UIADD3 UR11, UPT, UPT, UR5, UR9, URZ ;  /* 0x00000009050b7290 */ /* 0x000fe2000fffe0ff */
[----:B------:R-:W-:Y:S01]  /*0180*/  IMAD.U32 R11, RZ, RZ, UR10 ;  /* 0x0000000aff0b7e24 */ /* 0x000fe2000f8e00ff */
[----:B------:R-:W-:Y:S01]  /*0190*/  MOV R5, UR5 ;  /* 0x0000000500057c02 */ /* 0x000fe20008000f00 */
[----:B------:R-:W-:Y:S01]  /*01a0*/  IMAD.U32 R4, RZ, RZ, UR4 ;  /* 0x00000004ff047e24 */ /* 0x000fe2000f8e00ff */
[----:B------:R-:W-:Y:S02]  /*01b0*/  UIADD3 UR4, UPT, UPT, -UR10, URZ, URZ ;  /* 0x000000ff0a047290 */ /* 0x000fe4000fffe1ff */
[----:B------:R-:W-:-:S10]  /*01c0*/  MOV R5, UR11 ;  /* 0x0000000b00057c02 */ /* 0x000fd40008000f00 */
.L_x_1:
[----:B------:R-:W2:Y:S04]  /*01d0*/  LDG.E R20, desc[UR12][R4.64+-0x20] ;  /* 0xffffe00c04147981 */ /* 0x000ea8000c1e1900 */
[----:B------:R-:W3:Y:S04]  /*01e0*/  LDG.E R19, desc[UR12][R4.64+-0x1c] ;  /* 0xffffe40c04137981 */ /* 0x000ee8000c1e1900 */
[----:B------:R-:W4:Y:S04]  /*01f0*/  LDG.E R22, desc[UR12][R4.64+-0x18] ;  /* 0xffffe80c04167981 */ /* 0x000f28000c1e1900 */
[----:B------:R-:W5:Y:S04]  /*0200*/  LDG.E R24, desc[UR12][R4.64+-0x14] ;  /* 0xffffec0c04187981 */ /* 0x000f68000c1e1900 */
        /* <DEDUP_REMOVED lines=11> */
[----:B------:R0:W5:Y:S01]  /*02c0*/  LDG.E R6, desc[UR12][R4.64+0x1c] ;  /* 0x00001c0c04067981 */ /* 0x000162000c1e1900 */
[----:B------:R-:W-:-:S04]  /*02d0*/  UIADD3 UR4, UPT, UPT, UR4, 0x10, URZ ;  /* 0x0000001004047890 */ /* 0x000fc8000fffe0ff */
[----:B------:R-:W-:Y:S01]  /*02e0*/  UISETP.NE.AND UP0, UPT, UR4, URZ, UPT ;  /* 0x000000ff0400728c */ /* 0x000fe2000bf05270 */
[----:B0-----:R-:W-:-:S04]  /*02f0*/  IADD3 R4, P1, PT, R4, 0x40, RZ ;  /* 0x0000004004047810 */ /* 0x001fc80007f3e0ff */
[----:B------:R-:W-:Y:S02]  /*0300*/  IADD3.X R5, PT, PT, RZ, R5, RZ, P1, !PT ;  /* 0x00000005ff057210 */ /* 0x000fe40000ffe4ff */
[----:B--2---:R-:W-:-:S04]  /*0310*/  FSETP.GEU.AND P0, PT, R9, R20, PT ;  /* 0x000000140900720b */ /* 0x004fc80003f0e000 */
[----:B------:R-:W-:-:S04]  /*0320*/  FSEL R20, R20, R9, !P0 ;  /* 0x0000000914147208 */ /* 0x000fc80004000000 */
[----:B---3--:R-:W-:-:S04]  /*0330*/  FSETP.GEU.AND P0, PT, R20, R19, PT ;  /* 0x000000131400720b */ /* 0x008fc80003f0e000 */
[----:B------:R-:W-:-:S04]  /*0340*/  FSEL R19, R19, R20, !P0 ;  /* 0x0000001413137208 */ /* 0x000fc80004000000 */
[----:B----4-:R-:W-:-:S04]  /*0350*/  FSETP.GEU.AND P0, PT, R19, R22, PT ;  /* 0x000000161300720b */ /* 0x010fc80003f0e000 */
[----:B------:R-:W-:-:S04]  /*0360*/  FSEL R19, R22, R19, !P0 ;  /* 0x0000001316137208 */ /* 0x000fc80004000000 */
[----:B-----5:R-:W-:-:S04]  /*0370*/  FSETP.GEU.AND P0, PT, R19, R24, PT ;  /* 0x000000181300720b */ /* 0x020fc80003f0e000 */
[----:B------:R-:W-:-:S04]  /*0380*/  FSEL R19, R24, R19, !P0 ;  /* 0x0000001318137208 */ /* 0x000fc80004000000 */
[----:B------:R-:W-:-:S04]  /*0390*/  FSETP.GEU.AND P0, PT, R19, R26, PT ;  /* 0x0000001a1300720b */ /* 0x000fc80003f0e000 */
        /* <DEDUP_REMOVED lines=22> */
[----:B------:R-:W-:Y:S01]  /*0500*/  FSEL R9, R6, R9, !P0 ;  /* 0x0000000906097208 */ /* 0x000fe20004000000 */
[----:B------:R-:W-:Y:S08]  /*0510*/  BRA.U UP0, `(.L_x_1) ;  /* 0xfffffffd002c7547 */ /* 0x000ff0000b83ffff */
.L_x_0:
[----:B------:R-:W-:-:S09]  /*0520*/  UISETP.NE.AND UP0, UPT, UR7, URZ, UPT ;  /* 0x000000ff0700728c */ /* 0x000fd2000bf05270 */
[----:B------:R-:W-:Y:S05]  /*0530*/  BRA.U !UP0, `(.L_x_2) ;  /* 0x0000000108f87547 */ /* 0x000fea000b800000 */
[----:B------:R-:W-:Y:S02]  /*0540*/  UISETP.GE.U32.AND UP0, UPT, UR7, 0x8, UPT ;  /* 0x000000080700788c */ /* 0x000fe4000bf06070 */
[----:B------:R-:W-:-:S04]  /*0550*/  ULOP3.LUT UR5, UR6, 0x7, URZ, 0xc0, !UPT ;  /* 0x0000000706057892 */ /* 0x000fc8000f8ec0ff */
[----:B------:R-:W-:-:S03]  /*0560*/  UISETP.NE.AND UP1, UPT, UR5, URZ, UPT ;  /* 0x000000ff0500728c */ /* 0x000fc6000bf25270 */
[----:B------:R-:W-:Y:S08]  /*0570*/  BRA.U !UP0, `(.L_x_3) ;  /* 0x0000000108687547 */ /* 0x000ff0000b800000 */
[----:B------:R-:W-:-:S05]  /*0580*/  IMAD.WIDE.U32 R4, R11, 0x4, R2 ;  /* 0x000000040b047825 */ /* 0x000fca00078e0002 */
[----:B------:R-:W2:Y:S04]  /*0590*/  LDG.E R6, desc[UR12][R4.64] ;  /* 0x0000000c04067981 */ /* 0x000ea8000c1e1900 */
[----:B------:R-:W3:Y:S04]  /*05a0*/  LDG.E R13, desc[UR12][R4.64+0x4] ;  /* 0x0000040c040d7981 */ /* 0x000ee8000c1e1900 */
[----:B------:R-:W4:Y:S04]  /*05b0*/  LDG.E R15, desc[UR12][R4.64+0x8] ;  /* 0x0000080c040f7981 */ /* 0x000f28000c1e1900 */
[----:B------:R-:W5:Y:S04]  /*05c0*/  LDG.E R17, desc[UR12][R4.64+0xc] ;  /* 0x00000c0c04117981 */ /* 0x000f68000c1e1900 */
[----:B------:R-:W5:Y:S04]  /*05d0*/  LDG.E R19, desc[UR12][R4.64+0x10] ;  /* 0x0000100c04137981 */ /* 0x000f68000c1e1900 */
[----:B------:R-:W5:Y:S04]  /*05e0*/  LDG.E R21, desc[UR12][R4.64+0x14] ;  /* 0x0000140c04157981 */ /* 0x000f68000c1e1900 */
[----:B------:R-:W5:Y:S04]  /*05f0*/  LDG.E R23, desc[UR12][R4.64+0x18] ;  /* 0x0000180c04177981 */ /* 0x000f68000c1e1900 */
[----:B------:R-:W5:Y:S01]  /*0600*/  LDG.E R25, desc[UR12][R4.64+0x1c] ;  /* 0x00001c0c04197981 */ /* 0x000f62000c1e1900 */
[----:B------:R-:W-:Y:S01]  /*0610*/  VIADD R11, R11, 0x8 ;  /* 0x000000080b0b7836 */ /* 0x000fe20000000000 */
        /* <DEDUP_REMOVED lines=15> */
[----:B------:R-:W-:-:S09]  /*0710*/  FSEL R9, R25, R6, !P0 ;  /* 0x0000000619097208 */ /* 0x000fd20004000000 */
.L_x_3:
        /* <DEDUP_REMOVED lines=9> */
[----:B------:R-:W5:Y:S01]  /*07b0*/  LDG.E R17, desc[UR12][R4.64+0xc] ;  /* 0x00000c0c04117981 */ /* 0x000f62000c1e1900 */
[----:B------:R-:W-:-:S02]  /*07c0*/  IADD3 R11, PT, PT, R11, 0x4, RZ ;  /* 0x000000040b0b7810 */ /* 0x000fc40007ffe0ff */
[----:B--2---:R-:W-:-:S04]  /*07d0*/  FSETP.GEU.AND P0, PT, R9, R6, PT ;  /* 0x000000060900720b */ /* 0x004fc80003f0e000 */
[----:B------:R-:W-:-:S04]  /*07e0*/  FSEL R6, R6, R9, !P0 ;  /* 0x0000000906067208 */ /* 0x000fc80004000000 */
[----:B---3--:R-:W-:-:S04]  /*07f0*/  FSETP.GEU.AND P0, PT, R6, R13, PT ;  /* 0x0000000d0600720b */ /* 0x008fc80003f0e000 */
[----:B------:R-:W-:-:S04]  /*0800*/  FSEL R6, R13, R6, !P0 ;  /* 0x000000060d067208 */ /* 0x000fc80004000000 */
[----:B----4-:R-:W-:-:S04]  /*0810*/  FSETP.GEU.AND P0, PT, R6, R15, PT ;  /* 0x0000000f0600720b */ /* 0x010fc80003f0e000 */
[----:B------:R-:W-:-:S04]  /*0820*/  FSEL R6, R15, R6, !P0 ;  /* 0x000000060f067208 */ /* 0x000fc80004000000 */
[----:B-----5:R-:W-:-:S04]  /*0830*/  FSETP.GEU.AND P0, PT, R6, R17, PT ;  /* 0x000000110600720b */ /* 0x020fc80003f0e000 */
[----:B------:R-:W-:-:S09]  /*0840*/  FSEL R9, R17, R6, !P0 ;  /* 0x0000000611097208 */ /* 0x000fd20004000000 */
.L_x_4:
[----:B------:R-:W-:Y:S05]  /*0850*/  BRA.U !UP1, `(.L_x_2) ;  /* 0x0000000109307547 */ /* 0x000fea000b800000 */
[----:B------:R-:W-:Y:S01]  /*0860*/  IMAD.WIDE.U32 R4, R11, 0x4, R2 ;  /* 0x000000040b047825 */ /* 0x000fe200078e0002 */
[----:B------:R-:W-:Y:S02]  /*0870*/  UIADD3 UR4, UPT, UPT, -UR4, URZ, URZ ;  /* 0x000000ff04047290 */ /* 0x000fe4000fffe1ff */
[----:B------:R-:W-:-:S10]  /*0880*/  MOV R6, R4 ;  /* 0x0000000400067202 */ /* 0x000fd40000000f00 */
.L_x_5:
[----:B------:R-:W-:-:S06]  /*0890*/  IMAD.MOV.U32 R4, RZ, RZ, R6 ;  /* 0x000000ffff047224 */ /* 0x000fcc00078e0006 */
[----:B------:R0:W2:Y:S01]  /*08a0*/  LDG.E R4, desc[UR12][R4.64] ;  /* 0x0000000c04047981 */ /* 0x0000a2000c1e1900 */
[----:B------:R-:W-:Y:S01]  /*08b0*/  UIADD3 UR4, UPT, UPT, UR4, 0x1, URZ ;  /* 0x0000000104047890 */ /* 0x000fe2000fffe0ff */
[----:B------:R-:W-:-:S03]  /*08c0*/  IADD3 R6, P1, PT, R6, 0x4, RZ ;  /* 0x0000000406067810 */ /* 0x000fc60007f3e0ff */
[----:B------:R-:W-:Y:S01]  /*08d0*/  UISETP.NE.AND UP0, UPT, UR4, URZ, UPT ;  /* 0x000000ff0400728c */ /* 0x000fe2000bf05270 */
[----:B0-----:R-:W-:Y:S02]  /*08e0*/  IADD3.X R5, PT, PT, RZ, R5, RZ, P1, !PT ;  /* 0x00000005ff057210 */ /* 0x001fe40000ffe4ff */
[----:B--2---:R-:W-:-:S04]  /*08f0*/  FSETP.GEU.AND P0, PT, R9, R4, PT ;  /* 0x000000040900720b */ /* 0x004fc80003f0e000 */
[----:B------:R-:W-:Y:S02]  /*0900*/  FSEL R9, R4, R9, !P0 ;  /* 0x0000000904097208 */ /* 0x000fe40004000000 */
[----:B------:R-:W-:Y:S07]  /*0910*/  BRA.U UP0, `(.L_x_5) ;  /* 0xfffffffd00dc7547 */ /* 0x000fee000b83ffff */
.L_x_2:
[----:B------:R-:W-:Y:S01]  /*0920*/  UISETP.GE.U32.AND UP1, UPT, UR6, 0x8, UPT ;  /* 0x000000080600788c */ /* 0x000fe2000bf26070 */
[----:B------:R-:W-:Y:S01]  /*0930*/  HFMA2 R15, -RZ, RZ, 0, 0 ;  /* 0x00000000ff0f7431 */ /* 0x000fe200000001ff */
[----:B------:R-:W-:Y:S01]  /*0940*/  ULOP3.LUT UR10, UR6, 0x7, URZ, 0xc0, !UPT ;  /* 0x00000007060a7892 */ /* 0x000fe2000f8ec0ff */
[----:B------:R-:W-:-:S03]  /*0950*/  IMAD.MOV.U32 R11, RZ, RZ, RZ ;  /* 0x000000ffff0b7224 */ /* 0x000fc600078e00ff */
[----:B------:R-:W-:-:S03]  /*0960*/  UISETP.NE.AND UP0, UPT, UR10, URZ, UPT ;  /* 0x000000ff0a00728c */ /* 0x000fc6000bf05270 */
[----:B------:R-:W-:Y:S08]  /*0970*/  BRA.U !UP1, `(.L_x_6) ;  /* 0x00000005097c7547 */ /* 0x000ff0000b800000 */
[----:B------:R-:W-:Y:S01]  /*0980*/  UIADD3 UR4, UP1, UPT, UR8, 0x10, URZ ;  /* 0x0000001008047890 */ /* 0x000fe2000ff3e0ff */
[----:B------:R-:W-:Y:S01]  /*0990*/  MOV R15, RZ ;  /* 0x000000ff000f7202 */ /* 0x000fe20000000f00 */
[----:B------:R-:W-:Y:S02]  /*09a0*/  ULOP3.LUT UR7, UR6, 0xfffffff8, URZ, 0xc0, !UPT ;  /* 0xfffffff806077892 */ /* 0x000fe4000f8ec0ff */
[----:B------:R-:W-:Y:S02]  /*09b0*/  UIADD3.X UR5, UPT, UPT, URZ, UR9, URZ, UP1, !UPT ;  /* 0x00000009ff057290 */ /* 0x000fe40008ffe4ff */
[----:B------:R-:W-:Y:S01]  /*09c0*/  IMAD.U32 R4, RZ, RZ, UR4 ;  /* 0x00000004ff047e24 */ /* 0x000fe2000f8e00ff */
[----:B------:R-:W-:Y:S02]  /*09d0*/  UIADD3 UR8, UPT, UPT, -UR7, URZ, URZ ;  /* 0x000000ff07087290 */ /* 0x000fe4000fffe1ff */
[----:B------:R-:W-:Y:S02]  /*09e0*/  MOV R11, UR7 ;  /* 0x00000007000b7c02 */ /* 0x000fe40008000f00 */
[----:B------:R-:W-:-:S08]  /*09f0*/  MOV R5, UR5 ;  /* 0x0000000500057c02 */ /* 0x000fd00008000f00 */
.L_x_7:
[----:B------:R-:W2:Y:S04]  /*0a00*/  LDG.E R8, desc[UR12][R4.64+-0x10] ;  /* 0xfffff00c04087981 */ /* 0x000ea8000c1e1900 */
[----:B------:R-:W3:Y:S04]  /*0a10*/  LDG.E R24, desc[UR12][R4.64+-0xc] ;  /* 0xfffff40c04187981 */ /* 0x000ee8000c1e1900 */
[----:B------:R-:W4:Y:S04]  /*0a20*/  LDG.E R26, desc[UR12][R4.64+-0x8] ;  /* 0xfffff80c041a7981 */ /* 0x000f28000c1e1900 */
[----:B------:R-:W5:Y:S04]  /*0a30*/  LDG.E R14, desc[UR12][R4.64+-0x4] ;  /* 0xfffffc0c040e7981 */ /* 0x000f68000c1e1900 */
[----:B------:R-:W5:Y:S04]  /*0a40*/  LDG.E R16, desc[UR12][R4.64] ;  /* 0x0000000c04107981 */ /* 0x000f68000c1e1900 */
[----:B------:R-:W5:Y:S04]  /*0a50*/  LDG.E R20, desc[UR12][R4.64+0x4] ;  /* 0x0000040c04147981 */ /* 0x000f68000c1e1900 */
[----:B------:R-:W5:Y:S04]  /*0a60*/  LDG.E R18, desc[UR12][R4.64+0x8] ;  /* 0x0000080c04127981 */ /* 0x000f68000c1e1900 */
[----:B------:R0:W5:Y:S01]  /*0a70*/  LDG.E R6, desc[UR12][R4.64+0xc] ;  /* 0x00000c0c04067981 */ /* 0x000162000c1e1900 */
[----:B------:R-:W-:Y:S01]  /*0a80*/  MOV R10, 0x3bbb989d ;  /* 0x3bbb989d000a7802 */ /* 0x000fe20000000f00 */
[----:B------:R-:W-:-:S04]  /*0a90*/  UIADD3 UR8, UPT, UPT, UR8, 0x8, URZ ;  /* 0x0000000808087890 */ /* 0x000fc8000fffe0ff */
[----:B------:R-:W-:Y:S01]  /*0aa0*/  UISETP.NE.AND UP1, UPT, UR8, URZ, UPT ;  /* 0x000000ff0800728c */ /* 0x000fe2000bf25270 */
[----:B0-----:R-:W-:-:S04]  /*0ab0*/  IADD3 R4, P0, PT, R4, 0x20, RZ ;  /* 0x0000002004047810 */ /* 0x001fc80007f1e0ff */
[----:B------:R-:W-:Y:S01]  /*0ac0*/  IADD3.X R5, PT, PT, RZ, R5, RZ, P0, !PT ;  /* 0x00000005ff057210 */ /* 0x000fe200007fe4ff */
[----:B--2---:R-:W-:Y:S01]  /*0ad0*/  FADD R13, R8, -R9 ;  /* 0x80000009080d7221 */ /* 0x004fe20000000000 */
[----:B------:R-:W-:-:S03]  /*0ae0*/  IMAD.MOV.U32 R8, RZ, RZ, 0x437c0000 ;  /* 0x437c0000ff087424 */ /* 0x000fc600078e00ff */
[----:B------:R-:W-:-:S04]  /*0af0*/  FFMA.SAT R17, R13, R10, 0.5 ;  /* 0x3f0000000d117423 */ /* 0x000fc8000000200a */
[----:B------:R-:W-:Y:S01]  /*0b00*/  FFMA.RM R12, R17, R8, 12582913 ;  /* 0x4b400001110c7423 */ /* 0x000fe20000004008 */
[--C-:B---3--:R-:W-:Y:S01]  /*0b10*/  FADD R17, R24, -R9.reuse ;  /* 0x8000000918117221 */ /* 0x108fe20000000000 */
[--C-:B----4-:R-:W-:Y:S02]  /*0b20*/  FADD R23, R26, -R9.reuse ;  /* 0x800000091a177221 */ /* 0x110fe40000000000 */
[C---:B------:R-:W-:Y:S01]  /*0b30*/  FADD R22, R12.reuse, -12583039 ;  /* 0xcb40007f0c167421 */ /* 0x040fe20000000000 */
[----:B------:R-:W-:Y:S01]  /*0b40*/  SHF.L.U32 R24, R12, 0x17, RZ ;  /* 0x000000170c187819 */ /* 0x000fe200000006ff */
[----:B------:R-:W-:Y:S01]  /*0b50*/  FFMA.SAT R21, R23, R10, 0.5 ;  /* 0x3f00000017157423 */ /* 0x000fe2000000200a */
[----:B-----5:R-:W-:Y:S01]  /*0b60*/  FADD R19, R14, -R9 ;  /* 0x800000090e137221 */ /* 0x020fe20000000000 */
[----:B------:R-:W-:-:S04]  /*0b70*/  FFMA R22, R13, 1.4426950216293334961, -R22 ;  /* 0x3fb8aa3b0d167823 */ /* 0x000fc80000000816 */
[----:B------:R-:W-:Y:S01]  /*0b80*/  FFMA R22, R13, 1.925963033500011079e-08, R22 ;  /* 0x32a570600d167823 */ /* 0x000fe20000000016 */
[----:B------:R-:W-:-:S04]  /*0b90*/  FFMA.SAT R13, R17, R10, 0.5 ;  /* 0x3f000000110d7423 */ /* 0x000fc8000000200a */
[-C--:B------:R-:W-:Y:S01]  /*0ba0*/  FFMA.RM R12, R13, R8.reuse, 12582913 ;  /* 0x4b4000010d0c7423 */ /* 0x080fe20000004008 */
[----:B------:R-:W0:Y:S01]  /*0bb0*/  MUFU.EX2 R22, R22 ;  /* 0x0000001600167308 */ /* 0x000e220000000800 */
[----:B------:R-:W-:Y:S01]  /*0bc0*/  FFMA.RM R13, R21, R8, 12582913 ;  /* 0x4b400001150d7423 */ /* 0x000fe20000004008 */
[----:B------:R-:W-:-:S04]  /*0bd0*/  FADD R21, R16, -R9 ;  /* 0x8000000910157221 */ /* 0x000fc80000000000 */
[----:B------:R-:W-:-:S04]  /*0be0*/  FFMA.SAT R25, R21, R10, 0.5 ;  /* 0x3f00000015197423 */ /* 0x000fc8000000200a */
[----:B------:R-:W-:Y:S01]  /*0bf0*/  FFMA.RM R16, R25, R8, 12582913 ;  /* 0x4b40000119107423 */ /* 0x000fe20000004008 */
[----:B0-----:R-:W-:Y:S01]  /*0c00*/  FFMA R14, R24, R22, R15 ;  /* 0x00000016180e7223 */ /* 0x001fe2000000000f */
[----:B------:R-:W-:Y:S01]  /*0c10*/  FADD R24, R12, -12583039 ;  /* 0xcb40007f0c187421 */ /* 0x000fe20000000000 */
[----:B------:R-:W-:Y:S01]  /*0c20*/  FFMA.SAT R15, R19, R10, 0.5 ;  /* 0x3f000000130f7423 */ /* 0x000fe2000000200a */
[----:B------:R-:W-:Y:S02]  /*0c30*/  FADD R22, R13, -12583039 ;  /* 0xcb40007f0d167421 */ /* 0x000fe40000000000 */
[----:B------:R-:W-:Y:S01]  /*0c40*/  FFMA R24, R17, 1.4426950216293334961, -R24 ;  /* 0x3fb8aa3b11187823 */ /* 0x000fe20000000818 */
[----:B------:R-:W-:Y:S01]  /*0c50*/  FFMA.RM R15, R15, R8, 12582913 ;  /* 0x4b4000010f0f7423 */ /* 0x000fe20000004008 */
[----:B------:R-:W-:Y:S02]  /*0c60*/  FFMA R22, R23, 1.4426950216293334961, -R22 ;  /* 0x3fb8aa3b17167823 */ /* 0x000fe40000000816 */
[----:B------:R-:W-:Y:S01]  /*0c70*/  FFMA R17, R17, 1.925963033500011079e-08, R24 ;  /* 0x32a5706011117823 */ /* 0x000fe20000000018 */
[----:B------:R-:W-:Y:S01]  /*0c80*/  FADD R26, R15, -12583039 ;  /* 0xcb40007f0f1a7421 */ /* 0x000fe20000000000 */
[----:B------:R-:W-:Y:S01]  /*0c90*/  FFMA R24, R23, 1.925963033500011079e-08, R22 ;  /* 0x32a5706017187823 */ /* 0x000fe20000000016 */
[--C-:B------:R-:W-:Y:S01]  /*0ca0*/  FADD R23, R20, -R9.reuse ;  /* 0x8000000914177221 */ /* 0x100fe20000000000 */
[C---:B------:R-:W-:Y:S01]  /*0cb0*/  FADD R20, R16.reuse, -12583039 ;  /* 0xcb40007f10147421 */ /* 0x040fe20000000000 */
[----:B------:R-:W-:Y:S01]  /*0cc0*/  FFMA R26, R19, 1.4426950216293334961, -R26 ;  /* 0x3fb8aa3b131a7823 */ /* 0x000fe2000000081a */
[----:B------:R-:W0:Y:S01]  /*0cd0*/  MUFU.EX2 R17, R17 ;  /* 0x0000001100117308 */ /* 0x000e220000000800 */
[----:B------:R-:W-:Y:S01]  /*0ce0*/  FFMA.SAT R27, R23, R10, 0.5 ;  /* 0x3f000000171b7423 */ /* 0x000fe2000000200a */
[----:B------:R-:W-:Y:S01]  /*0cf0*/  FFMA R22, R21, 1.4426950216293334961, -R20 ;  /* 0x3fb8aa3b15167823 */ /* 0x000fe20000000814 */
[----:B------:R-:W-:Y:S01]  /*0d00*/  FFMA R25, R19, 1.925963033500011079e-08, R26 ;  /* 0x32a5706013197823 */ /* 0x000fe2000000001a */
[----:B------:R-:W-:Y:S01]  /*0d10*/  SHF.L.U32 R16, R16, 0x17, RZ ;  /* 0x0000001710107819 */ /* 0x000fe200000006ff */
[----:B------:R-:W-:Y:S01]  /*0d20*/  FFMA.RM R19, R27, R8, 12582913 ;  /* 0x4b4000011b137423 */ /* 0x000fe20000004008 */
[----:B------:R-:W-:Y:S01]  /*0d30*/  FFMA R22, R21, 1.925963033500011079e-08, R22 ;  /* 0x32a5706015167823 */ /* 0x000fe20000000016 */
[----:B------:R-:W-:Y:S01]  /*0d40*/  FADD R21, R18, -R9 ;  /* 0x8000000912157221 */ /* 0x000fe20000000000 */
[----:B------:R-:W1:Y:S01]  /*0d50*/  MUFU.EX2 R20, R24 ;  /* 0x0000001800147308 */ /* 0x000e620000000800 */
[----:B------:R-:W-:-:S02]  /*0d60*/  FADD R26, R19, -12583039 ;  /* 0xcb40007f131a7421 */ /* 0x000fc40000000000 */
[----:B------:R-:W-:Y:S02]  /*0d70*/  FFMA.SAT R27, R21, R10, 0.5 ;  /* 0x3f000000151b7423 */ /* 0x000fe4000000200a */
[----:B------:R-:W-:-:S03]  /*0d80*/  FFMA R26, R23, 1.4426950216293334961, -R26 ;  /* 0x3fb8aa3b171a7823 */ /* 0x000fc6000000081a */
[----:B------:R2:W3:Y:S01]  /*0d90*/  MUFU.EX2 R18, R25 ;  /* 0x0000001900127308 */ /* 0x0004e20000000800 */
[----:B------:R-:W-:Y:S01]  /*0da0*/  FFMA R26, R23, 1.925963033500011079e-08, R26 ;  /* 0x32a57060171a7823 */ /* 0x000fe2000000001a */
[----:B------:R-:W-:Y:S01]  /*0db0*/  FADD R23, R6, -R9 ;  /* 0x8000000906177221 */ /* 0x000fe20000000000 */
[----:B------:R-:W-:-:S03]  /*0dc0*/  FFMA.RM R6, R27, R8, 12582913 ;  /* 0x4b4000011b067423 */ /* 0x000fc60000004008 */
[----:B------:R-:W-:Y:S01]  /*0dd0*/  FFMA.SAT R27, R23, R10, 0.5 ;  /* 0x3f000000171b7423 */ /* 0x000fe2000000200a */
[----:B------:R-:W-:Y:S01]  /*0de0*/  FADD R10, R6, -12583039 ;  /* 0xcb40007f060a7421 */ /* 0x000fe20000000000 */
[----:B------:R-:W4:Y:S01]  /*0df0*/  MUFU.EX2 R22, R22 ;  /* 0x0000001600167308 */ /* 0x000f220000000800 */
[----:B--2---:R-:W-:Y:S01]  /*0e00*/  SHF.L.U32 R25, R12, 0x17, RZ ;  /* 0x000000170c197819 */ /* 0x004fe200000006ff */
[----:B------:R-:W-:Y:S01]  /*0e10*/  FFMA.RM R8, R27, R8, 12582913 ;  /* 0x4b4000011b087423 */ /* 0x000fe20000004008 */
[C---:B------:R-:W-:Y:S01]  /*0e20*/  FFMA R24, R21.reuse, 1.4426950216293334961, -R10 ;  /* 0x3fb8aa3b15187823 */ /* 0x040fe2000000080a */
[----:B------:R-:W-:Y:S02]  /*0e30*/  IMAD.SHL.U32 R6, R6, 0x800000, RZ ;  /* 0x0080000006067824 */ /* 0x000fe400078e00ff */
[----:B------:R-:W-:Y:S01]  /*0e40*/  FADD R28, R8, -12583039 ;  /* 0xcb40007f081c7421 */ /* 0x000fe20000000000 */
[----:B------:R-:W-:Y:S01]  /*0e50*/  FFMA R12, R21, 1.925963033500011079e-08, R24 ;  /* 0x32a57060150c7823 */ /* 0x000fe20000000018 */
[----:B------:R-:W2:Y:S01]  /*0e60*/  MUFU.EX2 R10, R26 ;  /* 0x0000001a000a7308 */ /* 0x000ea20000000800 */
[----:B------:R-:W-:-:S02]  /*0e70*/  IMAD.SHL.U32 R24, R13, 0x800000, RZ ;  /* 0x008000000d187824 */ /* 0x000fc400078e00ff */
[----:B------:R-:W-:Y:S01]  /*0e80*/  FFMA R28, R23, 1.4426950216293334961, -R28 ;  /* 0x3fb8aa3b171c7823 */ /* 0x000fe2000000081c */
[----:B0-----:R-:W-:Y:S01]  /*0e90*/  FFMA R17, R25, R17, R14 ;  /* 0x0000001119117223 */ /* 0x001fe2000000000e */
[----:B------:R-:W-:Y:S02]  /*0ea0*/  SHF.L.U32 R14, R15, 0x17, RZ ;  /* 0x000000170f0e7819 */ /* 0x000fe400000006ff */
[----:B------:R-:W-:Y:S01]  /*0eb0*/  FFMA R28, R23, 1.925963033500011079e-08, R28 ;  /* 0x32a57060171c7823 */ /* 0x000fe2000000001c */
[----:B-1----:R-:W-:Y:S01]  /*0ec0*/  FFMA R17, R24, R20, R17 ;  /* 0x0000001418117223 */ /* 0x002fe20000000011 */
[----:B------:R-:W0:Y:S01]  /*0ed0*/  MUFU.EX2 R12, R12 ;  /* 0x0000000c000c7308 */ /* 0x000e220000000800 */
[----:B------:R-:W-:Y:S02]  /*0ee0*/  SHF.L.U32 R15, R8, 0x17, RZ ;  /* 0x00000017080f7819 */ /* 0x000fe400000006ff */
[----:B---3--:R-:W-:Y:S01]  /*0ef0*/  FFMA R17, R14, R18, R17 ;  /* 0x000000120e117223 */ /* 0x008fe20000000011 */
[----:B------:R-:W-:-:S03]  /*0f00*/  SHF.L.U32 R14, R19, 0x17, RZ ;  /* 0x00000017130e7819 */ /* 0x000fc600000006ff */
[----:B----4-:R-:W-:Y:S01]  /*0f10*/  FFMA R17, R16, R22, R17 ;  /* 0x0000001610117223 */ /* 0x010fe20000000011 */
[----:B------:R-:W1:Y:S03]  /*0f20*/  MUFU.EX2 R28, R28 ;  /* 0x0000001c001c7308 */ /* 0x000e660000000800 */
[----:B--2---:R-:W-:-:S04]  /*0f30*/  FFMA R17, R14, R10, R17 ;  /* 0x0000000a0e117223 */ /* 0x004fc80000000011 */
[----:B0-----:R-:W-:-:S04]  /*0f40*/  FFMA R6, R6, R12, R17 ;  /* 0x0000000c06067223 */ /* 0x001fc80000000011 */
[----:B-1----:R-:W-:Y:S01]  /*0f50*/  FFMA R15, R15, R28, R6 ;  /* 0x0000001c0f0f7223 */ /* 0x002fe20000000006 */
[----:B------:R-:W-:Y:S06]  /*0f60*/  BRA.U UP1, `(.L_x_7) ;  /* 0xfffffff901a47547 */ /* 0x000fec000b83ffff */
.L_x_6:
        /* <DEDUP_REMOVED lines=10> */
[----:B------:R-:W-:-:S02]  /*1010*/  HFMA2 R23, -RZ, RZ, 0.96630859375, -0.0022525787353515625 ;  /* 0x3bbb989dff177431 */ /* 0x000fc400000001ff */
[----:B------:R-:W-:Y:S01]  /*1020*/  IMAD.MOV.U32 R6, RZ, RZ, 0x437c0000 ;  /* 0x437c0000ff067424 */ /* 0x000fe200078e00ff */
[----:B------:R-:W-:Y:S01]  /*1030*/  IADD3 R11, PT, PT, R11, 0x4, RZ ;  /* 0x000000040b0b7810 */ /* 0x000fe20007ffe0ff */
[----:B--2---:R-:W-:-:S04]  /*1040*/  FADD R10, R4, -R9 ;  /* 0x80000009040a7221 */ /* 0x004fc80000000000 */
[----:B------:R-:W-:Y:S01]  /*1050*/  FFMA.SAT R5, R10, R23, 0.5 ;  /* 0x3f0000000a057423 */ /* 0x000fe20000002017 */
[----:B---3--:R-:W-:-:S03]  /*1060*/  FADD R14, R8, -R9 ;  /* 0x80000009080e7221 */ /* 0x008fc60000000000 */
[-C--:B------:R-:W-:Y:S01]  /*1070*/  FFMA.RM R4, R5, R6.reuse, 12582913 ;  /* 0x4b40000105047423 */ /* 0x080fe20000004006 */
[--C-:B----4-:R-:W-:Y:S01]  /*1080*/  FADD R8, R16, -R9.reuse ;  /* 0x8000000910087221 */ /* 0x110fe20000000000 */
[-C--:B------:R-:W-:Y:S02]  /*1090*/  FFMA.SAT R5, R14, R23.reuse, 0.5 ;  /* 0x3f0000000e057423 */ /* 0x080fe40000002017 */
[----:B------:R-:W-:Y:S01]  /*10a0*/  FADD R17, R4, -12583039 ;  /* 0xcb40007f04117421 */ /* 0x000fe20000000000 */
[-C--:B------:R-:W-:Y:S01]  /*10b0*/  FFMA.SAT R21, R8, R23.reuse, 0.5 ;  /* 0x3f00000008157423 */ /* 0x080fe20000002017 */
[-C--:B------:R-:W-:Y:S01]  /*10c0*/  FFMA.RM R5, R5, R6.reuse, 12582913 ;  /* 0x4b40000105057423 */ /* 0x080fe20000004006 */
[----:B-----5:R-:W-:Y:S01]  /*10d0*/  FADD R13, R18, -R9 ;  /* 0x80000009120d7221 */ /* 0x020fe20000000000 */
[----:B------:R-:W-:Y:S01]  /*10e0*/  FFMA R17, R10, 1.4426950216293334961, -R17 ;  /* 0x3fb8aa3b0a117823 */ /* 0x000fe20000000811 */
[----:B------:R-:W-:Y:S01]  /*10f0*/  SHF.L.U32 R4, R4, 0x17, RZ ;  /* 0x0000001704047819 */ /* 0x000fe200000006ff */
[C---:B------:R-:W-:Y:S01]  /*1100*/  FADD R19, R5.reuse, -12583039 ;  /* 0xcb40007f05137421 */ /* 0x040fe20000000000 */
[----:B------:R-:W-:Y:S01]  /*1110*/  SHF.L.U32 R5, R5, 0x17, RZ ;  /* 0x0000001705057819 */ /* 0x000fe200000006ff */
[----:B------:R-:W-:Y:S01]  /*1120*/  FFMA R12, R10, 1.925963033500011079e-08, R17 ;  /* 0x32a570600a0c7823 */ /* 0x000fe20000000011 */
[----:B------:R-:W-:Y:S01]  /*1130*/  FFMA.RM R10, R21, R6, 12582913 ;  /* 0x4b400001150a7423 */ /* 0x000fe20000004006 */
[----:B------:R-:W-:Y:S01]  /*1140*/  FFMA.SAT R21, R13, R23, 0.5 ;  /* 0x3f0000000d157423 */ /* 0x000fe20000002017 */
[----:B------:R-:W-:-:S02]  /*1150*/  FFMA R19, R14, 1.4426950216293334961, -R19 ;  /* 0x3fb8aa3b0e137823 */ /* 0x000fc40000000813 */
[----:B------:R-:W-:Y:S01]  /*1160*/  FADD R17, R10, -12583039 ;  /* 0xcb40007f0a117421 */ /* 0x000fe20000000000 */
[----:B------:R-:W-:Y:S01]  /*1170*/  FFMA.RM R21, R21, R6, 12582913 ;  /* 0x4b40000115157423 */ /* 0x000fe20000004006 */
[----:B------:R-:W-:Y:S01]  /*1180*/  FFMA R19, R14, 1.925963033500011079e-08, R19 ;  /* 0x32a570600e137823 */ /* 0x000fe20000000013 */
[----:B------:R-:W0:Y:S01]  /*1190*/  MUFU.EX2 R12, R12 ;  /* 0x0000000c000c7308 */ /* 0x000e220000000800 */
[----:B------:R-:W-:Y:S01]  /*11a0*/  FFMA R17, R8, 1.4426950216293334961, -R17 ;  /* 0x3fb8aa3b08117823 */ /* 0x000fe20000000811 */
[----:B------:R-:W-:-:S03]  /*11b0*/  FADD R6, R21, -12583039 ;  /* 0xcb40007f15067421 */ /* 0x000fc60000000000 */
[----:B------:R-:W-:Y:S01]  /*11c0*/  FFMA R17, R8, 1.925963033500011079e-08, R17 ;  /* 0x32a5706008117823 */ /* 0x000fe20000000011 */
[C---:B------:R-:W-:Y:S02]  /*11d0*/  FFMA R6, R13.reuse, 1.4426950216293334961, -R6 ;  /* 0x3fb8aa3b0d067823 */ /* 0x040fe40000000806 */
[----:B------:R-:W1:Y:S02]  /*11e0*/  MUFU.EX2 R19, R19 ;  /* 0x0000001300137308 */ /* 0x000e640000000800 */
[----:B------:R-:W-:Y:S01]  /*11f0*/  FFMA R6, R13, 1.925963033500011079e-08, R6 ;  /* 0x32a570600d067823 */ /* 0x000fe20000000006 */
[----:B------:R-:W-:-:S05]  /*1200*/  SHF.L.U32 R13, R10, 0x17, RZ ;  /* 0x000000170a0d7819 */ /* 0x000fca00000006ff */
[----:B------:R-:W2:Y:S01]  /*1210*/  MUFU.EX2 R17, R17 ;  /* 0x0000001100117308 */ /* 0x000ea20000000800 */
[----:B0-----:R-:W-:Y:S01]  /*1220*/  FFMA R4, R4, R12, R15 ;  /* 0x0000000c04047223 */ /* 0x001fe2000000000f */
[----:B------:R-:W-:-:S06]  /*1230*/  IMAD.SHL.U32 R15, R21, 0x800000, RZ ;  /* 0x00800000150f7824 */ /* 0x000fcc00078e00ff */
[----:B------:R-:W0:Y:S01]  /*1240*/  MUFU.EX2 R6, R6 ;  /* 0x0000000600067308 */ /* 0x000e220000000800 */
[----:B-1----:R-:W-:-:S04]  /*1250*/  FFMA R4, R5, R19, R4 ;  /* 0x0000001305047223 */ /* 0x002fc80000000004 */
[----:B--2---:R-:W-:-:S04]  /*1260*/  FFMA R4, R13, R17, R4 ;  /* 0x000000110d047223 */ /* 0x004fc80000000004 */
[----:B0-----:R-:W-:-:S07]  /*1270*/  FFMA R15, R15, R6, R4 ;  /* 0x000000060f0f7223 */ /* 0x001fce0000000004 */
.L_x_9:
[----:B------:R-:W-:Y:S05]  /*1280*/  BRA.U !UP1, `(.L_x_8) ;  /* 0x0000000109a87547 */ /* 0x000fea000b800000 */
[----:B------:R-:W-:Y:S02]  /*1290*/  UISETP.NE.AND UP0, UPT, UR5, 0x1, UPT ;  /* 0x000000010500788c */ /* 0x000fe4000bf05270 */
[----:B------:R-:W-:-:S04]  /*12a0*/  ULOP3.LUT UR4, UR6, 0x1, URZ, 0xc0, !UPT ;  /* 0x0000000106047892 */ /* 0x000fc8000f8ec0ff */
[----:B------:R-:W-:-:S03]  /*12b0*/  UISETP.NE.U32.AND UP1, UPT, UR4, 0x1, UPT ;  /* 0x000000010400788c */ /* 0x000fc6000bf25070 */
[----:B------:R-:W-:Y:S08]  /*12c0*/  BRA.U !UP0, `(.L_x_10) ;  /* 0x0000000108607547 */ /* 0x000ff0000b800000 */
[----:B------:R-:W-:-:S05]  /*12d0*/  IMAD.WIDE.U32 R4, R11, 0x4, R2 ;  /* 0x000000040b047825 */ /* 0x000fca00078e0002 */
[----:B------:R-:W2:Y:S04]  /*12e0*/  LDG.E R6, desc[UR12][R4.64] ;  /* 0x0000000c04067981 */ /* 0x000ea8000c1e1900 */
[----:B------:R-:W3:Y:S01]  /*12f0*/  LDG.E R10, desc[UR12][R4.64+0x4] ;  /* 0x0000040c040a7981 */ /* 0x000ee2000c1e1900 */
[----:B------:R-:W-:Y:S01]  /*1300*/  HFMA2 R17, -RZ, RZ, 3.7421875, 0 ;  /* 0x437c0000ff117431 */ /* 0x000fe200000001ff */
[----:B------:R-:W-:Y:S02]  /*1310*/  MOV R13, 0x3bbb989d ;  /* 0x3bbb989d000d7802 */ /* 0x000fe40000000f00 */
[----:B------:R-:W-:Y:S01]  /*1320*/  IADD3 R11, PT, PT, R11, 0x2, RZ ;  /* 0x000000020b0b7810 */ /* 0x000fe20007ffe0ff */
[----:B--2---:R-:W-:-:S04]  /*1330*/  FADD R6, R6, -R9 ;  /* 0x8000000906067221 */ /* 0x004fc80000000000 */
[----:B------:R-:W-:Y:S01]  /*1340*/  FFMA.SAT R8, R6, R13, 0.5 ;  /* 0x3f00000006087423 */ /* 0x000fe2000000200d */
[----:B---3--:R-:W-:-:S03]  /*1350*/  FADD R10, R10, -R9 ;  /* 0x800000090a0a7221 */ /* 0x008fc60000000000 */
[----:B------:R-:W-:Y:S01]  /*1360*/  FFMA.RM R8, R8, R17, 12582913 ;  /* 0x4b40000108087423 */ /* 0x000fe20000004011 */
[----:B------:R-:W-:-:S03]  /*1370*/  FFMA.SAT R12, R10, R13, 0.5 ;  /* 0x3f0000000a0c7423 */ /* 0x000fc6000000200d */
[----:B------:R-:W-:Y:S01]  /*1380*/  FADD R13, R8, -12583039 ;  /* 0xcb40007f080d7421 */ /* 0x000fe20000000000 */
[----:B------:R-:W-:Y:S01]  /*1390*/  FFMA.RM R12, R12, R17, 12582913 ;  /* 0x4b4000010c0c7423 */ /* 0x000fe20000004011 */
[----:B------:R-:W-:Y:S02]  /*13a0*/  IMAD.SHL.U32 R8, R8, 0x800000, RZ ;  /* 0x0080000008087824 */ /* 0x000fe400078e00ff */
[----:B------:R-:W-:Y:S01]  /*13b0*/  FFMA R13, R6, 1.4426950216293334961, -R13 ;  /* 0x3fb8aa3b060d7823 */ /* 0x000fe2000000080d */
[C---:B------:R-:W-:Y:S01]  /*13c0*/  FADD R5, R12.reuse, -12583039 ;  /* 0xcb40007f0c057421 */ /* 0x040fe20000000000 */
[----:B------:R-:W-:Y:S02]  /*13d0*/  SHF.L.U32 R17, R12, 0x17, RZ ;  /* 0x000000170c117819 */ /* 0x000fe400000006ff */
[----:B------:R-:W-:Y:S01]  /*13e0*/  FFMA R13, R6, 1.925963033500011079e-08, R13 ;  /* 0x32a57060060d7823 */ /* 0x000fe2000000000d */
[----:B------:R-:W-:-:S04]  /*13f0*/  FFMA R5, R10, 1.4426950216293334961, -R5 ;  /* 0x3fb8aa3b0a057823 */ /* 0x000fc80000000805 */
[----:B------:R-:W-:Y:S01]  /*1400*/  FFMA R5, R10, 1.925963033500011079e-08, R5 ;  /* 0x32a570600a057823 */ /* 0x000fe20000000005 */
[----:B------:R-:W0:Y:S08]  /*1410*/  MUFU.EX2 R13, R13 ;  /* 0x0000000d000d7308 */ /* 0x000e300000000800 */
[----:B------:R-:W1:Y:S01]  /*1420*/  MUFU.EX2 R5, R5 ;  /* 0x0000000500057308 */ /* 0x000e620000000800 */
[----:B0-----:R-:W-:-:S04]  /*1430*/  FFMA R8, R8, R13, R15 ;  /* 0x0000000d08087223 */ /* 0x001fc8000000000f */
[----:B-1----:R-:W-:-:S07]  /*1440*/  FFMA R15, R17, R5, R8 ;  /* 0x00000005110f7223 */ /* 0x002fce0000000008 */
.L_x_10:
[----:B------:R-:W-:Y:S05]  /*1450*/  BRA.U UP1, `(.L_x_8) ;  /* 0x0000000101347547 */ /* 0x000fea000b800000 */
[----:B------:R-:W-:-:S06]  /*1460*/  IMAD.WIDE.U32 R2, R11, 0x4, R2 ;  /* 0x000000040b027825 */ /* 0x000fcc00078e0002 */
[----:B------:R-:W2:Y:S01]  /*1470*/  LDG.E R2, desc[UR12][R2.64] ;  /* 0x0000000c02027981 */ /* 0x000ea2000c1e1900 */
[----:B------:R-:W-:Y:S01]  /*1480*/  MOV R5, 0x3bbb989d ;  /* 0x3bbb989d00057802 */ /* 0x000fe20000000f00 */
[----:B------:R-:W-:Y:S02]  /*1490*/  IMAD.MOV.U32 R6, RZ, RZ, 0x437c0000 ;  /* 0x437c0000ff067424 */ /* 0x000fe400078e00ff */
[----:B--2---:R-:W-:-:S04]  /*14a0*/  FADD R4, R2, -R9 ;  /* 0x8000000902047221 */ /* 0x004fc80000000000 */
[----:B------:R-:W-:-:S04]  /*14b0*/  FFMA.SAT R5, R4, R5, 0.5 ;  /* 0x3f00000004057423 */ /* 0x000fc80000002005 */
[----:B------:R-:W-:-:S04]  /*14c0*/  FFMA.RM R5, R5, R6, 12582913 ;  /* 0x4b40000105057423 */ /* 0x000fc80000004006 */
[----:B------:R-:W-:-:S04]  /*14d0*/  FADD R11, R5, -12583039 ;  /* 0xcb40007f050b7421 */ /* 0x000fc80000000000 */
[----:B------:R-:W-:-:S04]  /*14e0*/  FFMA R11, R4, 1.4426950216293334961, -R11 ;  /* 0x3fb8aa3b040b7823 */ /* 0x000fc8000000080b */
[----:B------:R-:W-:Y:S01]  /*14f0*/  FFMA R11, R4, 1.925963033500011079e-08, R11 ;  /* 0x32a57060040b7823 */ /* 0x000fe2000000000b */
[----:B------:R-:W-:-:S05]  /*1500*/  SHF.L.U32 R4, R5, 0x17, RZ ;  /* 0x0000001705047819 */ /* 0x000fca00000006ff */
[----:B------:R-:W0:Y:S02]  /*1510*/  MUFU.EX2 R11, R11 ;  /* 0x0000000b000b7308 */ /* 0x000e240000000800 */
[----:B0-----:R-:W-:-:S07]  /*1520*/  FFMA R15, R4, R11, R15 ;  /* 0x0000000b040f7223 */ /* 0x001fce000000000f */
.L_x_8:
[----:B------:R-:W-:Y:S02]  /*1530*/  HFMA2 R3, -RZ, RZ, 0.96630859375, -0.0022525787353515625 ;  /* 0x3bbb989dff037431 */ /* 0x000fe400000001ff */
[----:B------:R-:W-:Y:S01]  /*1540*/  FADD R0, R0, -R9 ;  /* 0x8000000900007221 */ /* 0x000fe20000000000 */
[----:B------:R-:W-:Y:S01]  /*1550*/  MOV R5, 0x437c0000 ;  /* 0x437c000000057802 */ /* 0x000fe20000000f00 */
[----:B------:R-:W0:Y:S01]  /*1560*/  MUFU.RCP R4, R15 ;  /* 0x0000000f00047308 */ /* 0x000e220000001000 */
[----:B------:R-:W-:Y:S01]  /*1570*/  BSSY.RECONVERGENT B0, `(.L_x_11) ;  /* 0x0000014000007945 */ /* 0x000fe20003800200 */
[----:B------:R-:W-:-:S04]  /*1580*/  FFMA.SAT R2, R0, R3, 0.5 ;  /* 0x3f00000000027423 */ /* 0x000fc80000002003 */
[----:B------:R-:W-:-:S04]  /*1590*/  FFMA.RM R2, R2, R5, 12582913 ;  /* 0x4b40000102027423 */ /* 0x000fc80000004005 */
[----:B------:R-:W-:Y:S01]  /*15a0*/  FADD R3, R2, -12583039 ;  /* 0xcb40007f02037421 */ /* 0x000fe20000000000 */
[----:B0-----:R-:W-:-:S03]  /*15b0*/  FFMA R5, R4, -R15, 1 ;  /* 0x3f80000004057423 */ /* 0x001fc6000000080f */
[----:B------:R-:W-:Y:S01]  /*15c0*/  FFMA R3, R0, 1.4426950216293334961, -R3 ;  /* 0x3fb8aa3b00037823 */ /* 0x000fe20000000803 */
[----:B------:R-:W-:-:S03]  /*15d0*/  FFMA R5, R4, R5, R4 ;  /* 0x0000000504057223 */ /* 0x000fc60000000004 */
[----:B------:R-:W-:Y:S01]  /*15e0*/  FFMA R3, R0, 1.925963033500011079e-08, R3 ;  /* 0x32a5706000037823 */ /* 0x000fe20000000003 */
[----:B------:R-:W-:-:S05]  /*15f0*/  IMAD.SHL.U32 R0, R2, 0x800000, RZ ;  /* 0x0080000002007824 */ /* 0x000fca00078e00ff */
[----:B------:R-:W0:Y:S02]  /*1600*/  MUFU.EX2 R3, R3 ;  /* 0x0000000300037308 */ /* 0x000e240000000800 */
[----:B0-----:R-:W-:-:S06]  /*1610*/  FMUL R0, R0, R3 ;  /* 0x0000000300007220 */ /* 0x001fcc0000400000 */
[----:B------:R-:W0:Y:S01]  /*1620*/  FCHK P0, R0, R15 ;  /* 0x0000000f00007302 */ /* 0x000e220000000000 */
[----:B------:R-:W-:-:S04]  /*1630*/  FFMA R2, R0, R5, RZ ;  /* 0x0000000500027223 */ /* 0x000fc800000000ff */
[----:B------:R-:W-:-:S04]  /*1640*/  FFMA R4, R2, -R15, R0 ;  /* 0x8000000f02047223 */ /* 0x000fc80000000000 */
[----:B------:R-:W-:Y:S01]  /*1650*/  FFMA R5, R5, R4, R2 ;  /* 0x0000000405057223 */ /* 0x000fe20000000002 */
[----:B0-----:R-:W-:Y:S06]  /*1660*/  @!P0 BRA `(.L_x_12) ;  /* 0x0000000000108947 */ /* 0x001fec0003800000 */
[----:B------:R-:W-:Y:S02]  /*1670*/  MOV R3, R15 ;  /* 0x0000000f00037202 */ /* 0x000fe40000000f00 */
[----:B------:R-:W-:-:S07]  /*1680*/  MOV R2, 0x16a0 ;  /* 0x000016a000027802 */ /* 0x000fce0000000f00 */
[----:B------:R-:W-:Y:S05]  /*1690*/  CALL.REL.NOINC `($__internal_0_$__cuda_sm3x_div_rn_noftz_f32_slowpath) ;  /* 0x0000000000187944 */ /* 0x000fea0003c00000 */
[----:B------:R-:W-:-:S07]  /*16a0*/  MOV R5, R0 ;  /* 0x0000000000057202 */ /* 0x000fce0000000f00 */
.L_x_12:
[----:B------:R-:W-:Y:S05]  /*16b0*/  BSYNC.RECONVERGENT B0 ;  /* 0x0000000000007941 */ /* 0x000fea0003800200 */
.L_x_11:
[----:B------:R-:W0:Y:S02]  /*16c0*/  LDC.64 R2, c[0x0][0x388] ;  /* 0x0000e200ff027b82 */ /* 0x000e240000000a00 */
[----:B0-----:R-:W-:-:S05]  /*16d0*/  IMAD.WIDE.U32 R2, R7, 0x4, R2 ;  /* 0x0000000407027825 */ /* 0x001fca00078e0002 */
[----:B------:R-:W-:Y:S01]  /*16e0*/  STG.E desc[UR12][R2.64], R5 ;  /* 0x0000000502007986 */ /* 0x000fe2000c10190c */
[----:B------:R-:W-:Y:S05]  /*16f0*/  EXIT ;  /* 0x000000000000794d */ /* 0x000fea0003800000 */
        .weak           $__internal_0_$__cuda_sm3x_div_rn_noftz_f32_slowpath
        .type           $__internal_0_$__cuda_sm3x_div_rn_noftz_f32_slowpath,@function
        .size           $__internal_0_$__cuda_sm3x_div_rn_noftz_f32_slowpath,(.L_x_25 - $__internal_0_$__cuda_sm3x_div_rn_noftz_f32_slowpath)
$__internal_0_$__cuda_sm3x_div_rn_noftz_f32_slowpath:
[----:B------:R-:W-:Y:S01]  /*1700*/  SHF.R.U32.HI R5, RZ, 0x17, R3 ;  /* 0x00000017ff057819 */ /* 0x000fe20000011603 */
[----:B------:R-:W-:Y:S01]  /*1710*/  BSSY.RECONVERGENT B1, `(.L_x_13) ;  /* 0x0000063000017945 */ /* 0x000fe20003800200 */
[----:B------:R-:W-:Y:S02]  /*1720*/  SHF.R.U32.HI R4, RZ, 0x17, R0 ;  /* 0x00000017ff047819 */ /* 0x000fe40000011600 */
[----:B------:R-:W-:Y:S02]  /*1730*/  LOP3.LUT R12, R5, 0xff, RZ, 0xc0, !PT ;  /* 0x000000ff050c7812 */ /* 0x000fe400078ec0ff */
[----:B------:R-:W-:Y:S02]  /*1740*/  LOP3.LUT R10, R4, 0xff, RZ, 0xc0, !PT ;  /* 0x000000ff040a7812 */ /* 0x000fe400078ec0ff */
[----:B------:R-:W-:Y:S02]  /*1750*/  IADD3 R8, PT, PT, R12, -0x1, RZ ;  /* 0xffffffff0c087810 */ /* 0x000fe40007ffe0ff */
[----:B------:R-:W-:Y:S01]  /*1760*/  MOV R4, R0 ;  /* 0x0000000000047202 */ /* 0x000fe20000000f00 */
[----:B------:R-:W-:Y:S01]  /*1770*/  VIADD R6, R10, 0xffffffff ;  /* 0xffffffff0a067836 */ /* 0x000fe20000000000 */
[----:B------:R-:W-:-:S04]  /*1780*/  ISETP.GT.U32.AND P0, PT, R8, 0xfd, PT ;  /* 0x000000fd0800780c */ /* 0x000fc80003f04070 */
[----:B------:R-:W-:-:S13]  /*1790*/  ISETP.GT.U32.OR P0, PT, R6, 0xfd, P0 ;  /* 0x000000fd0600780c */ /* 0x000fda0000704470 */
[----:B------:R-:W-:Y:S01]  /*17a0*/  @!P0 MOV R5, RZ ;  /* 0x000000ff00058202 */ /* 0x000fe20000000f00 */
[----:B------:R-:W-:Y:S06]  /*17b0*/  @!P0 BRA `(.L_x_14) ;  /* 0x00000000005c8947 */ /* 0x000fec0003800000 */
[----:B------:R-:W-:Y:S02]  /*17c0*/  FSETP.GTU.FTZ.AND P1, PT, |R3|, +INF , PT ;  /* 0x7f8000000300780b */ /* 0x000fe40003f3c200 */
[----:B------:R-:W-:-:S04]  /*17d0*/  FSETP.GTU.FTZ.AND P0, PT, |R0|, +INF , PT ;  /* 0x7f8000000000780b */ /* 0x000fc80003f1c200 */
[----:B------:R-:W-:-:S13]  /*17e0*/  PLOP3.LUT P0, PT, P0, P1, PT, 0xf8, 0x8f ;  /* 0x00000000008f781c */ /* 0x000fda0000703f70 */
[----:B------:R-:W-:Y:S05]  /*17f0*/  @P0 BRA `(.L_x_15) ;  /* 0x00000004004c0947 */ /* 0x000fea0003800000 */
[----:B------:R-:W-:-:S13]  /*1800*/  LOP3.LUT P0, RZ, R3, 0x7fffffff, R4, 0xc8, !PT ;  /* 0x7fffffff03ff7812 */ /* 0x000fda000780c804 */
[----:B------:R-:W-:Y:S05]  /*1810*/  @!P0 BRA `(.L_x_16) ;  /* 0x00000004003c8947 */ /* 0x000fea0003800000 */
[C---:B------:R-:W-:Y:S02]  /*1820*/  FSETP.NEU.FTZ.AND P2, PT, |R0|.reuse, +INF , PT ;  /* 0x7f8000000000780b */ /* 0x040fe40003f5d200 */
[----:B------:R-:W-:Y:S02]  /*1830*/  FSETP.NEU.FTZ.AND P1, PT, |R3|, +INF , PT ;  /* 0x7f8000000300780b */ /* 0x000fe40003f3d200 */
[----:B------:R-:W-:-:S11]  /*1840*/  FSETP.NEU.FTZ.AND P0, PT, |R0|, +INF , PT ;  /* 0x7f8000000000780b */ /* 0x000fd60003f1d200 */
[----:B------:R-:W-:Y:S05]  /*1850*/  @!P1 BRA !P2, `(.L_x_16) ;  /* 0x00000004002c9947 */ /* 0x000fea0005000000 */
[----:B------:R-:W-:-:S04]  /*1860*/  LOP3.LUT P2, RZ, R4, 0x7fffffff, RZ, 0xc0, !PT ;  /* 0x7fffffff04ff7812 */ /* 0x000fc8000784c0ff */
[----:B------:R-:W-:-:S13]  /*1870*/  PLOP3.LUT P1, PT, P1, P2, PT, 0x2f, 0xf2 ;  /* 0x0000000000f2781c */ /* 0x000fda0000f24577 */
[----:B------:R-:W-:Y:S05]  /*1880*/  @P1 BRA `(.L_x_17) ;  /* 0x0000000400181947 */ /* 0x000fea0003800000 */
[----:B------:R-:W-:-:S04]  /*1890*/  LOP3.LUT P1, RZ, R3, 0x7fffffff, RZ, 0xc0, !PT ;  /* 0x7fffffff03ff7812 */ /* 0x000fc8000782c0ff */
[----:B------:R-:W-:-:S13]  /*18a0*/  PLOP3.LUT P0, PT, P0, P1, PT, 0x2f, 0xf2 ;  /* 0x0000000000f2781c */ /* 0x000fda0000702577 */
[----:B------:R-:W-:Y:S05]  /*18b0*/  @P0 BRA `(.L_x_18) ;  /* 0x0000000400000947 */ /* 0x000fea0003800000 */
[----:B------:R-:W-:Y:S02]  /*18c0*/  ISETP.GE.AND P0, PT, R6, RZ, PT ;  /* 0x000000ff0600720c */ /* 0x000fe40003f06270 */
[----:B------:R-:W-:-:S11]  /*18d0*/  ISETP.GE.AND P1, PT, R8, RZ, PT ;  /* 0x000000ff0800720c */ /* 0x000fd60003f26270 */
[----:B------:R-:W-:Y:S01]  /*18e0*/  @P0 MOV R5, RZ ;  /* 0x000000ff00050202 */ /* 0x000fe20000000f00 */
[----:B------:R-:W-:Y:S02]  /*18f0*/  @!P0 IMAD.MOV.U32 R5, RZ, RZ, -0x40 ;  /* 0xffffffc0ff058424 */ /* 0x000fe400078e00ff */
[----:B------:R-:W-:Y:S01]  /*1900*/  @!P0 FFMA R4, R0, 1.84467440737095516160e+19, RZ ;  /* 0x5f80000000048823 */ /* 0x000fe200000000ff */
[----:B------:R-:W-:Y:S02]  /*1910*/  @!P1 FFMA R3, R3, 1.84467440737095516160e+19, RZ ;  /* 0x5f80000003039823 */ /* 0x000fe400000000ff */
[----:B------:R-:W-:-:S07]  /*1920*/  @!P1 IADD3 R5, PT, PT, R5, 0x40, RZ ;  /* 0x0000004005059810 */ /* 0x000fce0007ffe0ff */
.L_x_14:
[----:B------:R-:W-:Y:S01]  /*1930*/  LEA R0, R12, 0xc0800000, 0x17 ;  /* 0xc08000000c007811 */ /* 0x000fe200078eb8ff */
[----:B------:R-:W-:Y:S03]  /*1940*/  BSSY.RECONVERGENT B2, `(.L_x_19) ;  /* 0x0000036000027945 */ /* 0x000fe60003800200 */
[----:B------:R-:W-:Y:S02]  /*1950*/  IADD3 R6, PT, PT, -R0, R3, RZ ;  /* 0x0000000300067210 */ /* 0x000fe40007ffe1ff */
[----:B------:R-:W-:Y:S02]  /*1960*/  IADD3 R3, PT, PT, R10, -0x7f, RZ ;  /* 0xffffff810a037810 */ /* 0x000fe40007ffe0ff */
[----:B------:R-:W0:Y:S01]  /*1970*/  MUFU.RCP R8, R6 ;  /* 0x0000000600087308 */ /* 0x000e220000001000 */
[----:B------:R-:W-:Y:S02]  /*1980*/  FADD.FTZ R9, -R6, -RZ ;  /* 0x800000ff06097221 */ /* 0x000fe40000010100 */
[----:B------:R-:W-:-:S02]  /*1990*/  IMAD R0, R3, -0x800000, R4 ;  /* 0xff80000003007824 */ /* 0x000fc400078e0204 */
[----:B0-----:R-:W-:-:S04]  /*19a0*/  FFMA R11, R8, R9, 1 ;  /* 0x3f800000080b7423 */ /* 0x001fc80000000009 */
[----:B------:R-:W-:-:S04]  /*19b0*/  FFMA R13, R8, R11, R8 ;  /* 0x0000000b080d7223 */ /* 0x000fc80000000008 */
[----:B------:R-:W-:-:S04]  /*19c0*/  FFMA R4, R0, R13, RZ ;  /* 0x0000000d00047223 */ /* 0x000fc800000000ff */
[----:B------:R-:W-:-:S04]  /*19d0*/  FFMA R11, R9, R4, R0 ;  /* 0x00000004090b7223 */ /* 0x000fc80000000000 */
[----:B------:R-:W-:Y:S01]  /*19e0*/  FFMA R8, R13, R11, R4 ;  /* 0x0000000b0d087223 */ /* 0x000fe20000000004 */
[----:B------:R-:W-:-:S03]  /*19f0*/  IADD3 R4, PT, PT, R3, 0x7f, -R12 ;  /* 0x0000007f03047810 */ /* 0x000fc60007ffe80c */
[----:B------:R-:W-:Y:S02]  /*1a00*/  FFMA R9, R9, R8, R0 ;  /* 0x0000000809097223 */ /* 0x000fe40000000000 */
[----:B------:R-:W-:Y:S02]  /*1a10*/  IMAD.IADD R4, R4, 0x1, R5 ;  /* 0x0000000104047824 */ /* 0x000fe400078e0205 */
[----:B------:R-:W-:-:S05]  /*1a20*/  FFMA R0, R13, R9, R8 ;  /* 0x000000090d007223 */ /* 0x000fca0000000008 */
[----:B------:R-:W-:-:S04]  /*1a30*/  SHF.R.U32.HI R3, RZ, 0x17, R0 ;  /* 0x00000017ff037819 */ /* 0x000fc80000011600 */
[----:B------:R-:W-:-:S04]  /*1a40*/  LOP3.LUT R3, R3, 0xff, RZ, 0xc0, !PT ;  /* 0x000000ff03037812 */ /* 0x000fc800078ec0ff */
[----:B------:R-:W-:-:S04]  /*1a50*/  IADD3 R10, PT, PT, R3, R4, RZ ;  /* 0x00000004030a7210 */ /* 0x000fc80007ffe0ff */
[----:B------:R-:W-:-:S04]  /*1a60*/  IADD3 R3, PT, PT, R10, -0x1, RZ ;  /* 0xffffffff0a037810 */ /* 0x000fc80007ffe0ff */
[----:B------:R-:W-:-:S13]  /*1a70*/  ISETP.GE.U32.AND P0, PT, R3, 0xfe, PT ;  /* 0x000000fe0300780c */ /* 0x000fda0003f06070 */
[----:B------:R-:W-:Y:S05]  /*1a80*/  @!P0 BRA `(.L_x_20) ;  /* 0x0000000000808947 */ /* 0x000fea0003800000 */
[----:B------:R-:W-:-:S13]  /*1a90*/  ISETP.GT.AND P0, PT, R10, 0xfe, PT ;  /* 0x000000fe0a00780c */ /* 0x000fda0003f04270 */
[----:B------:R-:W-:Y:S05]  /*1aa0*/  @P0 BRA `(.L_x_21) ;  /* 0x00000000006c0947 */ /* 0x000fea0003800000 */
[----:B------:R-:W-:-:S13]  /*1ab0*/  ISETP.GE.AND P0, PT, R10, 0x1, PT ;  /* 0x000000010a00780c */ /* 0x000fda0003f06270 */
[----:B------:R-:W-:Y:S05]  /*1ac0*/  @P0 BRA `(.L_x_22) ;  /* 0x0000000000740947 */ /* 0x000fea0003800000 */
[----:B------:R-:W-:Y:S02]  /*1ad0*/  ISETP.GE.AND P0, PT, R10, -0x18, PT ;  /* 0xffffffe80a00780c */ /* 0x000fe40003f06270 */
[----:B------:R-:W-:-:S11]  /*1ae0*/  LOP3.LUT R0, R0, 0x80000000, RZ, 0xc0, !PT ;  /* 0x8000000000007812 */ /* 0x000fd600078ec0ff */
[----:B------:R-:W-:Y:S05]  /*1af0*/  @!P0 BRA `(.L_x_22) ;  /* 0x0000000000688947 */ /* 0x000fea0003800000 */
[CCC-:B------:R-:W-:Y:S01]  /*1b00*/  FFMA.RZ R3, R13.reuse, R9.reuse, R8.reuse ;  /* 0x000000090d037223 */ /* 0x1c0fe2000000c008 */
[C---:B------:R-:W-:Y:S01]  /*1b10*/  IADD3 R6, PT, PT, R10.reuse, 0x20, RZ ;  /* 0x000000200a067810 */ /* 0x040fe20007ffe0ff */
[-CC-:B------:R-:W-:Y:S01]  /*1b20*/  FFMA.RM R4, R13, R9.reuse, R8.reuse ;  /* 0x000000090d047223 */ /* 0x180fe20000004008 */
[C---:B------:R-:W-:Y:S02]  /*1b30*/  ISETP.NE.AND P2, PT, R10.reuse, RZ, PT ;  /* 0x000000ff0a00720c */ /* 0x040fe40003f45270 */
[----:B------:R-:W-:Y:S01]  /*1b40*/  LOP3.LUT R5, R3, 0x7fffff, RZ, 0xc0, !PT ;  /* 0x007fffff03057812 */ /* 0x000fe200078ec0ff */
[----:B------:R-:W-:Y:S01]  /*1b50*/  FFMA.RP R3, R13, R9, R8 ;  /* 0x000000090d037223 */ /* 0x000fe20000008008 */
[----:B------:R-:W-:Y:S01]  /*1b60*/  IMAD.MOV R8, RZ, RZ, -R10 ;  /* 0x000000ffff087224 */ /* 0x000fe200078e0a0a */
[----:B------:R-:W-:Y:S02]  /*1b70*/  ISETP.NE.AND P1, PT, R10, RZ, PT ;  /* 0x000000ff0a00720c */ /* 0x000fe40003f25270 */
[----:B------:R-:W-:-:S02]  /*1b80*/  LOP3.LUT R5, R5, 0x800000, RZ, 0xfc, !PT ;  /* 0x0080000005057812 */ /* 0x000fc400078efcff */
[----:B------:R-:W-:Y:S02]  /*1b90*/  FSETP.NEU.FTZ.AND P0, PT, R3, R4, PT ;  /* 0x000000040300720b */ /* 0x000fe40003f1d000 */
[----:B------:R-:W-:Y:S02]  /*1ba0*/  SHF.L.U32 R6, R5, R6, RZ ;  /* 0x0000000605067219 */ /* 0x000fe400000006ff */
[----:B------:R-:W-:Y:S02]  /*1bb0*/  SEL R4, R8, RZ, P2 ;  /* 0x000000ff08047207 */ /* 0x000fe40001000000 */
[----:B------:R-:W-:Y:S02]  /*1bc0*/  ISETP.NE.AND P1, PT, R6, RZ, P1 ;  /* 0x000000ff0600720c */ /* 0x000fe40000f25270 */
[----:B------:R-:W-:Y:S02]  /*1bd0*/  SHF.R.U32.HI R4, RZ, R4, R5 ;  /* 0x00000004ff047219 */ /* 0x000fe40000011605 */
[----:B------:R-:W-:-:S02]  /*1be0*/  PLOP3.LUT P0, PT, P0, P1, PT, 0xf8, 0x8f ;  /* 0x00000000008f781c */ /* 0x000fc40000703f70 */
[----:B------:R-:W-:Y:S02]  /*1bf0*/  SHF.R.U32.HI R6, RZ, 0x1, R4 ;  /* 0x00000001ff067819 */ /* 0x000fe40000011604 */
[----:B------:R-:W-:-:S04]  /*1c00*/  SEL R3, RZ, 0x1, !P0 ;  /* 0x00000001ff037807 */ /* 0x000fc80004000000 */
[----:B------:R-:W-:-:S04]  /*1c10*/  LOP3.LUT R3, R3, 0x1, R6, 0xf8, !PT ;  /* 0x0000000103037812 */ /* 0x000fc800078ef806 */
[----:B------:R-:W-:-:S04]  /*1c20*/  LOP3.LUT R3, R3, R4, RZ, 0xc0, !PT ;  /* 0x0000000403037212 */ /* 0x000fc800078ec0ff */
[----:B------:R-:W-:-:S04]  /*1c30*/  IADD3 R3, PT, PT, R6, R3, RZ ;  /* 0x0000000306037210 */ /* 0x000fc80007ffe0ff */
[----:B------:R-:W-:Y:S01]  /*1c40*/  LOP3.LUT R0, R3, R0, RZ, 0xfc, !PT ;  /* 0x0000000003007212 */ /* 0x000fe200078efcff */
[----:B------:R-:W-:Y:S06]  /*1c50*/  BRA `(.L_x_22) ;  /* 0x0000000000107947 */ /* 0x000fec0003800000 */
.L_x_21:
[----:B------:R-:W-:-:S04]  /*1c60*/  LOP3.LUT R0, R0, 0x80000000, RZ, 0xc0, !PT ;  /* 0x8000000000007812 */ /* 0x000fc800078ec0ff */
[----:B------:R-:W-:Y:S01]  /*1c70*/  LOP3.LUT R0, R0, 0x7f800000, RZ, 0xfc, !PT ;  /* 0x7f80000000007812 */ /* 0x000fe200078efcff */
[----:B------:R-:W-:Y:S06]  /*1c80*/  BRA `(.L_x_22) ;  /* 0x0000000000047947 */ /* 0x000fec0003800000 */
.L_x_20:
[----:B------:R-:W-:-:S07]  /*1c90*/  LEA R0, R4, R0, 0x17 ;  /* 0x0000000004007211 */ /* 0x000fce00078eb8ff */
.L_x_22:
[----:B------:R-:W-:Y:S05]  /*1ca0*/  BSYNC.RECONVERGENT B2 ;  /* 0x0000000000027941 */ /* 0x000fea0003800200 */
.L_x_19:
[----:B------:R-:W-:Y:S05]  /*1cb0*/  BRA `(.L_x_23) ;  /* 0x0000000000207947 */ /* 0x000fea0003800000 */
.L_x_18:
[----:B------:R-:W-:-:S04]  /*1cc0*/  LOP3.LUT R0, R3, 0x80000000, R4, 0x48, !PT ;  /* 0x8000000003007812 */ /* 0x000fc800078e4804 */
[----:B------:R-:W-:Y:S01]  /*1cd0*/  LOP3.LUT R0, R0, 0x7f800000, RZ, 0xfc, !PT ;  /* 0x7f80000000007812 */ /* 0x000fe200078efcff */
[----:B------:R-:W-:Y:S06]  /*1ce0*/  BRA `(.L_x_23) ;  /* 0x0000000000147947 */ /* 0x000fec0003800000 */
.L_x_17:
[----:B------:R-:W-:Y:S01]  /*1cf0*/  LOP3.LUT R0, R3, 0x80000000, R4, 0x48, !PT ;  /* 0x8000000003007812 */ /* 0x000fe200078e4804 */
[----:B------:R-:W-:Y:S06]  /*1d00*/  BRA `(.L_x_23) ;  /* 0x00000000000c7947 */ /* 0x000fec0003800000 */
.L_x_16:
[----:B------:R-:W0:Y:S01]  /*1d10*/  MUFU.RSQ R0, -QNAN ;  /* 0xffc0000000007908 */ /* 0x000e220000001400 */
[----:B------:R-:W-:Y:S05]  /*1d20*/  BRA `(.L_x_23) ;  /* 0x0000000000047947 */ /* 0x000fea0003800000 */
.L_x_15:
[----:B------:R-:W-:-:S07]  /*1d30*/  FADD.FTZ R0, R0, R3 ;  /* 0x0000000300007221 */ /* 0x000fce0000010000 */
.L_x_23:
[----:B------:R-:W-:Y:S05]  /*1d40*/  BSYNC.RECONVERGENT B1 ;  /* 0x0000000000017941 */ /* 0x000fea0003800200 */
.L_x_13:
[----:B------:R-:W-:-:S04]  /*1d50*/  HFMA2 R3, -RZ, RZ, 0, 0 ;  /* 0x00000000ff037431 */ /* 0x000fc800000001ff */
[----:B0-----:R-:W-:Y:S05]  /*1d60*/  RET.REL.NODEC R2 `(_Z10softmax_v0PKfPfj) ;  /* 0xffffffe002a47950 */ /* 0x001fea0003c3ffff */
.L_x_24:
[----:B------:R-:W-:-:S00]  /*1d70*/  BRA `(.L_x_24) ;  /* 0xfffffffc00fc7947 */ /* 0x000fc0000383ffff */
[----:B------:R-:W-:-:S00]  /*1d80*/  NOP ;  /* 0x0000000000007918 */ /* 0x000fc00000000000 */
[----:B------:R-:W-:-:S00]  /*1d90*/  NOP ;  /* 0x0000000000007918 */ /* 0x000fc00000000000 */
[----:B------:R-:W-:-:S00]  /*1da0*/  NOP ;  /* 0x0000000000007918 */ /* 0x000fc00000000000 */
[----:B------:R-:W-:-:S00]  /*1db0*/  NOP ;  /* 0x0000000000007918 */ /* 0x000fc00000000000 */
[----:B------:R-:W-:-:S00]  /*1dc0*/  NOP ;  /* 0x0000000000007918 */ /* 0x000fc00000000000 */
[----:B------:R-:W-:-:S00]  /*1dd0*/  NOP ;  /* 0x0000000000007918 */ /* 0x000fc00000000000 */
[----:B------:R-:W-:-:S00]  /*1de0*/  NOP ;  /* 0x0000000000007918 */ /* 0x000fc00000000000 */
[----:B------:R-:W-:-:S00]  /*1df0*/  NOP ;  /* 0x0000000000007918 */ /* 0x000fc00000000000 */
.L_x_25:


//--------------------- .nv.shared.reserved.0     --------------------------
	.section	.nv.shared.reserved.0,"aw",@nobits
	.weak		__nv_reservedSMEM_offset_0_alias
	.size		__nv_reservedSMEM_offset_0_alias, 0, 64
	.other		__nv_reservedSMEM_offset_0_alias,@"STO_CUDA_RESERVED_SHARED STV_DEFAULT"
__nv_reservedSMEM_offset_0_alias:
	.zero		0
	.zero		64


//--------------------- .nv.constant0._Z10softmax_v0PKfPfj --------------------------
	.section	.nv.constant0._Z10softmax_v0PKfPfj,"a",@progbits
	.sectionflags	@""
	.align	4
.nv.constant0._Z10softmax_v0PKfPfj:
	.zero		916


//--------------------- SYMBOLS --------------------------

	.type		.nv.reservedSmem.offset0,@object
	.size		.nv.reservedSmem.offset0,0x4
